	.target	sm_100a

	.elftype	@"ET_EXEC"


//--------------------- .note.nv.tkinfo           --------------------------
	.section	.note.nv.tkinfo,"",@"SHT_NOTE"
	.sectionflags	@"SHF_NOTE_NV_TKINFO"
	.tkinfo
        /*0018*/ 	.word	0x00000002
        /*0030*/ 	.string	""
        /*0030*/ 	.string	"ptxas"
        /*0030*/ 	.string	"Cuda compilation tools, release 13.0, V13.0.88"
        /*0030*/ 	.string	"Build cuda_13.0.r13.0/compiler.36424714_0"
        /*0030*/ 	.string	"-arch sm_100a -m 64 "



//--------------------- .note.nv.cuinfo           --------------------------
	.section	.note.nv.cuinfo,"",@"SHT_NOTE"
	.sectionflags	@"SHF_NOTE_NV_CUINFO"
        /*0018*/ 	.short	0x0002
        /*001a*/ 	.short	0x0064
        /*001c*/ 	.short	0x0082
	.zero		2


//--------------------- .nv.info                  --------------------------
	.section	.nv.info,"",@"SHT_CUDA_INFO"
	.align	4


	//----- nvinfo : EIATTR_REGCOUNT
	.align		4
        /*0000*/ 	.byte	0x04, 0x2f
        /*0002*/ 	.short	(.L_19 - .L_18)
	.align		4
.L_18:
        /*0004*/ 	.word	index@(_ZN7cutlass13device_kernelINS_4gemm6kernel13GemmUniversalIN4cute5tupleIJiiiiEEENS1_10collective13CollectiveMmaINS1_35MainloopSm100TmaUmmaWarpSpecializedILi8ELi2ELi2ENS5_IJNS4_1CILi1EEESB_SB_EEEEENS5_IJNSA_ILi128EEENSA_ILi192EEENSA_ILi32EEEEEENS_6half_tENS5_IJlSB_lEEESI_SJ_NS4_8TiledMMAINS4_8MMA_AtomIJNS4_20SM100_MMA_F16BF16_SSISI_SI_fLi128ELi192ELNS4_4UMMA5MajorE0ELSO_0ELNSN_7ScaleInE0ELSP_0EEEEEENS4_6LayoutISC_NS5_IJNSA_ILi0EEEST_ST_EEEEENS5_IJNS4_10UnderscoreESW_SW_EEEEENS4_13SM90_TMA_LOADENS4_14ComposedLayoutINS4_7SwizzleILi2ELi4ELi3EEENS4_18smem_ptr_flag_bitsILi16EEENSS_INS5_IJNSA_ILi8EEESG_EEENS5_IJSG_SB_EEEEEEEvNS4_8identityESZ_S19_vS1A_EENS_8epilogue10collective18CollectiveEpilogueINS1C_23Sm100TmaWarpSpecializedILi3ELi2ELi64ELb1ELb0EEEJSH_NS5_IJNSS_ISE_SB_EENSS_INSA_ILi64EEESB_EEEEESI_SJ_SI_SJ_NS1C_6fusion15FusionCallbacksIS1G_NS1L_17LinearCombinationISI_fSI_fLNS_15FloatRoundStyleE2EEESH_S1K_JEEENS4_5SM1004TMEM4LOAD26SM100_TMEM_LOAD_32dp32b64xESZ_NS10_INS11_ILi3ELi4ELi3EEES14_NSS_INS5_IJS15_S1I_EEENS5_IJS1I_SB_EEEEEEENS4_39AutoVectorizingCopyWithAssumedAlignmentILi128EEENS4_14SM90_TMA_STOREES1Z_S21_S21_EEEvvEEEEvNT_6ParamsE)
        /*0008*/ 	.word	0x000000b9


	//----- nvinfo : EIATTR_FRAME_SIZE
	.align		4
.L_19:
        /*000c*/ 	.byte	0x04, 0x11
        /*000e*/ 	.short	(.L_21 - .L_20)
	.align		4
.L_20:
        /*0010*/ 	.word	index@($__internal_2_$__cuda_sm10x_tcgen05_guardrail_trap_unallocated_columns_being_dealloced)
        /*0014*/ 	.word	0x00000000


	//----- nvinfo : EIATTR_FRAME_SIZE
	.align		4
.L_21:
        /*0018*/ 	.byte	0x04, 0x11
        /*001a*/ 	.short	(.L_23 - .L_22)
	.align		4
.L_22:
        /*001c*/ 	.word	index@($__internal_1_$__cuda_sm10x_tcgen05_guardrail_trap_phase_invalid_during_alloc)
        /*0020*/ 	.word	0x00000000


	//----- nvinfo : EIATTR_FRAME_SIZE
	.align		4
.L_23:
        /*0024*/ 	.byte	0x04, 0x11
        /*0026*/ 	.short	(.L_25 - .L_24)
	.align		4
.L_24:
        /*0028*/ 	.word	index@($__internal_0_$__cuda_sm10x_tcgen05_guardrail_trap_col_being_dealloced_not_returned_by_alloc)
        /*002c*/ 	.word	0x00000000


	//----- nvinfo : EIATTR_FRAME_SIZE
	.align		4
.L_25:
        /*0030*/ 	.byte	0x04, 0x11
        /*0032*/ 	.short	(.L_27 - .L_26)
	.align		4
.L_26:
        /*0034*/ 	.word	index@(_ZN7cutlass13device_kernelINS_4gemm6kernel13GemmUniversalIN4cute5tupleIJiiiiEEENS1_10collective13CollectiveMmaINS1_35MainloopSm100TmaUmmaWarpSpecializedILi8ELi2ELi2ENS5_IJNS4_1CILi1EEESB_SB_EEEEENS5_IJNSA_ILi128EEENSA_ILi192EEENSA_ILi32EEEEEENS_6half_tENS5_IJlSB_lEEESI_SJ_NS4_8TiledMMAINS4_8MMA_AtomIJNS4_20SM100_MMA_F16BF16_SSISI_SI_fLi128ELi192ELNS4_4UMMA5MajorE0ELSO_0ELNSN_7ScaleInE0ELSP_0EEEEEENS4_6LayoutISC_NS5_IJNSA_ILi0EEEST_ST_EEEEENS5_IJNS4_10UnderscoreESW_SW_EEEEENS4_13SM90_TMA_LOADENS4_14ComposedLayoutINS4_7SwizzleILi2ELi4ELi3EEENS4_18smem_ptr_flag_bitsILi16EEENSS_INS5_IJNSA_ILi8EEESG_EEENS5_IJSG_SB_EEEEEEEvNS4_8identityESZ_S19_vS1A_EENS_8epilogue10collective18CollectiveEpilogueINS1C_23Sm100TmaWarpSpecializedILi3ELi2ELi64ELb1ELb0EEEJSH_NS5_IJNSS_ISE_SB_EENSS_INSA_ILi64EEESB_EEEEESI_SJ_SI_SJ_NS1C_6fusion15FusionCallbacksIS1G_NS1L_17LinearCombinationISI_fSI_fLNS_15FloatRoundStyleE2EEESH_S1K_JEEENS4_5SM1004TMEM4LOAD26SM100_TMEM_LOAD_32dp32b64xESZ_NS10_INS11_ILi3ELi4ELi3EEES14_NSS_INS5_IJS15_S1I_EEENS5_IJS1I_SB_EEEEEEENS4_39AutoVectorizingCopyWithAssumedAlignmentILi128EEENS4_14SM90_TMA_STOREES1Z_S21_S21_EEEvvEEEEvNT_6ParamsE)
        /*0038*/ 	.word	0x00000000


	//----- nvinfo : EIATTR_MIN_STACK_SIZE
	.align		4
.L_27:
        /*003c*/ 	.byte	0x04, 0x12
        /*003e*/ 	.short	(.L_29 - .L_28)
	.align		4
.L_28:
        /*0040*/ 	.word	index@(_ZN7cutlass13device_kernelINS_4gemm6kernel13GemmUniversalIN4cute5tupleIJiiiiEEENS1_10collective13CollectiveMmaINS1_35MainloopSm100TmaUmmaWarpSpecializedILi8ELi2ELi2ENS5_IJNS4_1CILi1EEESB_SB_EEEEENS5_IJNSA_ILi128EEENSA_ILi192EEENSA_ILi32EEEEEENS_6half_tENS5_IJlSB_lEEESI_SJ_NS4_8TiledMMAINS4_8MMA_AtomIJNS4_20SM100_MMA_F16BF16_SSISI_SI_fLi128ELi192ELNS4_4UMMA5MajorE0ELSO_0ELNSN_7ScaleInE0ELSP_0EEEEEENS4_6LayoutISC_NS5_IJNSA_ILi0EEEST_ST_EEEEENS5_IJNS4_10UnderscoreESW_SW_EEEEENS4_13SM90_TMA_LOADENS4_14ComposedLayoutINS4_7SwizzleILi2ELi4ELi3EEENS4_18smem_ptr_flag_bitsILi16EEENSS_INS5_IJNSA_ILi8EEESG_EEENS5_IJSG_SB_EEEEEEEvNS4_8identityESZ_S19_vS1A_EENS_8epilogue10collective18CollectiveEpilogueINS1C_23Sm100TmaWarpSpecializedILi3ELi2ELi64ELb1ELb0EEEJSH_NS5_IJNSS_ISE_SB_EENSS_INSA_ILi64EEESB_EEEEESI_SJ_SI_SJ_NS1C_6fusion15FusionCallbacksIS1G_NS1L_17LinearCombinationISI_fSI_fLNS_15FloatRoundStyleE2EEESH_S1K_JEEENS4_5SM1004TMEM4LOAD26SM100_TMEM_LOAD_32dp32b64xESZ_NS10_INS11_ILi3ELi4ELi3EEES14_NSS_INS5_IJS15_S1I_EEENS5_IJS1I_SB_EEEEEEENS4_39AutoVectorizingCopyWithAssumedAlignmentILi128EEENS4_14SM90_TMA_STOREES1Z_S21_S21_EEEvvEEEEvNT_6ParamsE)
        /*0044*/ 	.word	0x00000000
.L_29:


//--------------------- .nv.compat                --------------------------
	.section	.nv.compat,"",@"SHT_CUDA_COMPAT_INFO"
	.align	4
        /*0000*/ 	.byte	0x02, 0x09, 0x01, 0x00, 0x02, 0x02, 0x02, 0x00, 0x02, 0x05, 0x05, 0x00, 0x03, 0x07, 0x01, 0x01
        /*0010*/ 	.byte	0x02, 0x03, 0x01, 0x00, 0x02, 0x06, 0x01, 0x00, 0x04, 0x0b, 0x08, 0x00, 0x09, 0x00, 0x00, 0x00
        /*0020*/ 	.byte	0x00, 0x00, 0x00, 0x00


//--------------------- .nv.info._ZN7cutlass13device_kernelINS_4gemm6kernel13GemmUniversalIN4cute5tupleIJiiiiEEENS1_10collective13CollectiveMmaINS1_35MainloopSm100TmaUmmaWarpSpecializedILi8ELi2ELi2ENS5_IJNS4_1CILi1EEESB_SB_EEEEENS5_IJNSA_ILi128EEENSA_ILi192EEENSA_ILi32EEEEEENS_6half_tENS5_IJlSB_lEEESI_SJ_NS4_8TiledMMAINS4_8MMA_AtomIJNS4_20SM100_MMA_F16BF16_SSISI_SI_fLi128ELi192ELNS4_4UMMA5MajorE0ELSO_0ELNSN_7ScaleInE0ELSP_0EEEEEENS4_6LayoutISC_NS5_IJNSA_ILi0EEEST_ST_EEEEENS5_IJNS4_10UnderscoreESW_SW_EEEEENS4_13SM90_TMA_LOADENS4_14ComposedLayoutINS4_7SwizzleILi2ELi4ELi3EEENS4_18smem_ptr_flag_bitsILi16EEENSS_INS5_IJNSA_ILi8EEESG_EEENS5_IJSG_SB_EEEEEEEvNS4_8identityESZ_S19_vS1A_EENS_8epilogue10collective18CollectiveEpilogueINS1C_23Sm100TmaWarpSpecializedILi3ELi2ELi64ELb1ELb0EEEJSH_NS5_IJNSS_ISE_SB_EENSS_INSA_ILi64EEESB_EEEEESI_SJ_SI_SJ_NS1C_6fusion15FusionCallbacksIS1G_NS1L_17LinearCombinationISI_fSI_fLNS_15FloatRoundStyleE2EEESH_S1K_JEEENS4_5SM1004TMEM4LOAD26SM100_TMEM_LOAD_32dp32b64xESZ_NS10_INS11_ILi3ELi4ELi3EEES14_NSS_INS5_IJS15_S1I_EEENS5_IJS1I_SB_EEEEEEENS4_39AutoVectorizingCopyWithAssumedAlignmentILi128EEENS4_14SM90_TMA_STOREES1Z_S21_S21_EEEvvEEEEvNT_6ParamsE --------------------------
	.section	.nv.info._ZN7cutlass13device_kernelINS_4gemm6kernel13GemmUniversalIN4cute5tupleIJiiiiEEENS1_10collective13CollectiveMmaINS1_35MainloopSm100TmaUmmaWarpSpecializedILi8ELi2ELi2ENS5_IJNS4_1CILi1EEESB_SB_EEEEENS5_IJNSA_ILi128EEENSA_ILi192EEENSA_ILi32EEEEEENS_6half_tENS5_IJlSB_lEEESI_SJ_NS4_8TiledMMAINS4_8MMA_AtomIJNS4_20SM100_MMA_F16BF16_SSISI_SI_fLi128ELi192ELNS4_4UMMA5MajorE0ELSO_0ELNSN_7ScaleInE0ELSP_0EEEEEENS4_6LayoutISC_NS5_IJNSA_ILi0EEEST_ST_EEEEENS5_IJNS4_10UnderscoreESW_SW_EEEEENS4_13SM90_TMA_LOADENS4_14ComposedLayoutINS4_7SwizzleILi2ELi4ELi3EEENS4_18smem_ptr_flag_bitsILi16EEENSS_INS5_IJNSA_ILi8EEESG_EEENS5_IJSG_SB_EEEEEEEvNS4_8identityESZ_S19_vS1A_EENS_8epilogue10collective18CollectiveEpilogueINS1C_23Sm100TmaWarpSpecializedILi3ELi2ELi64ELb1ELb0EEEJSH_NS5_IJNSS_ISE_SB_EENSS_INSA_ILi64EEESB_EEEEESI_SJ_SI_SJ_NS1C_6fusion15FusionCallbacksIS1G_NS1L_17LinearCombinationISI_fSI_fLNS_15FloatRoundStyleE2EEESH_S1K_JEEENS4_5SM1004TMEM4LOAD26SM100_TMEM_LOAD_32dp32b64xESZ_NS10_INS11_ILi3ELi4ELi3EEES14_NSS_INS5_IJS15_S1I_EEENS5_IJS1I_SB_EEEEEEENS4_39AutoVectorizingCopyWithAssumedAlignmentILi128EEENS4_14SM90_TMA_STOREES1Z_S21_S21_EEEvvEEEEvNT_6ParamsE,"",@"SHT_CUDA_INFO"
	.sectionflags	@""
	.align	4


	//----- nvinfo : EIATTR_CUDA_API_VERSION
	.align		4
        /*0000*/ 	.byte	0x04, 0x37
        /*0002*/ 	.short	(.L_31 - .L_30)
.L_30:
        /*0004*/ 	.word	0x00000082


	//----- nvinfo : EIATTR_KPARAM_INFO
	.align		4
.L_31:
        /*0008*/ 	.byte	0x04, 0x17
        /*000a*/ 	.short	(.L_33 - .L_32)
.L_32:
        /*000c*/ 	.word	0x00000000
        /*0010*/ 	.short	0x0000
        /*0012*/ 	.short	0x0000
        /*0014*/ 	.byte	0x00, 0xf0, 0x01, 0x20


	//----- nvinfo : EIATTR_AT_ENTRY_FRAGMENTS
	.align		4
.L_33:
        /*0018*/ 	.byte	0x04, 0x4f
        /*001a*/ 	.short	(.L_35 - .L_34)


	//   ....[0]....
.L_34:
        /*001c*/ 	.word	0x00000006


	//----- nvinfo : EIATTR_RESERVED_SMEM_USED
	.align		4
.L_35:
        /*0020*/ 	.byte	0x01, 0x41
	.zero		2


	//----- nvinfo : EIATTR_SPARSE_MMA_MASK
	.align		4
        /*0024*/ 	.byte	0x03, 0x50
        /*0026*/ 	.short	0x0000


	//----- nvinfo : EIATTR_TCGEN05_1CTA_USED
	.align		4
        /*0028*/ 	.byte	0x01, 0x51
	.zero		2


	//----- nvinfo : EIATTR_MAXREG_COUNT
	.align		4
        /*002c*/ 	.byte	0x03, 0x1b
        /*002e*/ 	.short	0x00ff


	//----- nvinfo : EIATTR_NUM_BARRIERS
	.align		4
        /*0030*/ 	.byte	0x02, 0x4c
        /*0032*/ 	.byte	0x07
	.zero		1


	//----- nvinfo : EIATTR_EXTERNS
	.align		4
        /*0034*/ 	.byte	0x04, 0x0f
        /*0036*/ 	.short	(.L_37 - .L_36)


	//   ....[0]....
	.align		4
.L_36:
        /*0038*/ 	.word	index@(__assertfail)


	//----- nvinfo : EIATTR_MERCURY_ISA_VERSION
	.align		4
.L_37:
        /*003c*/ 	.byte	0x03, 0x5f
        /*003e*/ 	.short	0x0101


	//----- nvinfo : EIATTR_INT_WARP_WIDE_INSTR_OFFSETS
	.align		4
        /*0040*/ 	.byte	0x04, 0x31
        /*0042*/ 	.short	(.L_39 - .L_38)


	//   ....[0]....
.L_38:
        /*0044*/ 	.word	0x00001e10


	//   ....[1]....
        /*0048*/ 	.word	0x000038a0


	//   ....[2]....
        /*004c*/ 	.word	0x000038c0


	//   ....[3]....
        /*0050*/ 	.word	0x000038f0


	//   ....[4]....
        /*0054*/ 	.word	0x00004220


	//   ....[5]....
        /*0058*/ 	.word	0x00004290


	//   ....[6]....
        /*005c*/ 	.word	0x00004390


	//   ....[7]....
        /*0060*/ 	.word	0x00004420


	//   ....[8]....
        /*0064*/ 	.word	0x00004600


	//   ....[9]....
        /*0068*/ 	.word	0x00004760


	//----- nvinfo : EIATTR_COOP_GROUP_MASK_REGIDS
	.align		4
.L_39:
        /*006c*/ 	.byte	0x04, 0x29
        /*006e*/ 	.short	(.L_41 - .L_40)


	//   ....[0]....
.L_40:
        /*0070*/ 	.word	0xffffffff


	//   ....[1]....
        /*0074*/ 	.word	0xffffffff


	//   ....[2]....
        /*0078*/ 	.word	0xffffffff


	//   ....[3]....
        /*007c*/ 	.word	0xffffffff


	//   ....[4]....
        /*0080*/ 	.word	0xffffffff


	//   ....[5]....
        /*0084*/ 	.word	0xffffffff


	//   ....[6]....
        /*0088*/ 	.word	0xffffffff


	//   ....[7]....
        /*008c*/ 	.word	0xffffffff


	//   ....[8]....
        /*0090*/ 	.word	0xffffffff


	//   ....[9]....
        /*0094*/ 	.word	0xffffffff


	//   ....[10]....
        /*0098*/ 	.word	0xffffffff


	//   ....[11]....
        /*009c*/ 	.word	0xffffffff


	//   ....[12]....
        /*00a0*/ 	.word	0xffffffff


	//----- nvinfo : EIATTR_COOP_GROUP_INSTR_OFFSETS
	.align		4
.L_41:
        /*00a4*/ 	.byte	0x04, 0x28
        /*00a6*/ 	.short	(.L_43 - .L_42)


	//   ....[0]....
.L_42:
        /*00a8*/ 	.word	0x00000090


	//   ....[1]....
        /*00ac*/ 	.word	0x000004d0


	//   ....[2]....
        /*00b0*/ 	.word	0x000006c0


	//   ....[3]....
        /*00b4*/ 	.word	0x00000840


	//   ....[4]....
        /*00b8*/ 	.word	0x00000940


	//   ....[5]....
        /*00bc*/ 	.word	0x00000ab0


	//   ....[6]....
        /*00c0*/ 	.word	0x00000c10


	//   ....[7]....
        /*00c4*/ 	.word	0x00001cf0


	//   ....[8]....
        /*00c8*/ 	.word	0x00002d10


	//   ....[9]....
        /*00cc*/ 	.word	0x00002f20


	//   ....[10]....
        /*00d0*/ 	.word	0x00002f50


	//   ....[11]....
        /*00d4*/ 	.word	0x00003780


	//   ....[12]....
        /*00d8*/ 	.word	0x000039b0


	//----- nvinfo : EIATTR_VRC_CTA_INIT_COUNT
	.align		4
.L_43:
        /*00dc*/ 	.byte	0x02, 0x4a
        /*00de*/ 	.byte	0x80
	.zero		1


	//----- nvinfo : EIATTR_SYSCALL_OFFSETS
	.align		4
        /*00e0*/ 	.byte	0x04, 0x46
        /*00e2*/ 	.short	(.L_45 - .L_44)


	//   ....[0]....
.L_44:
        /*00e4*/ 	.word	0x000051f0


	//   ....[1]....
        /*00e8*/ 	.word	0x000052e0


	//   ....[2]....
        /*00ec*/ 	.word	0x00005c50


	//   ....[3]....
        /*00f0*/ 	.word	0x00007120


	//   ....[4]....
        /*00f4*/ 	.word	0x00008550


	//----- nvinfo : EIATTR_MBARRIER_INSTR_OFFSETS
	.align		4
.L_45:
        /*00f8*/ 	.byte	0x04, 0x39
        /*00fa*/ 	.short	(.L_47 - .L_46)


	//   ....[0]....
.L_46:
        /*00fc*/ 	.word	0x000005b0
        /*0100*/ 	.word	0x000000ff
        /*0104*/ 	.word	0x00000000
        /*0108*/ 	.short	0x0100
        /*010a*/ 	.byte	0x05
	.zero		1


	//   ....[1]....
        /*010c*/ 	.word	0x000005c0
        /*0110*/ 	.word	0x000000ff
        /*0114*/ 	.word	0x00000040
        /*0118*/ 	.short	0x0100
        /*011a*/ 	.byte	0x05
	.zero		1


	//   ....[2]....
        /*011c*/ 	.word	0x000005d0
        /*0120*/ 	.word	0x000000ff
        /*0124*/ 	.word	0x00000008
        /*0128*/ 	.short	0x0100
        /*012a*/ 	.byte	0x05
	.zero		1


	//   ....[3]....
        /*012c*/ 	.word	0x000005e0
        /*0130*/ 	.word	0x000000ff
        /*0134*/ 	.word	0x00000048
        /*0138*/ 	.short	0x0100
        /*013a*/ 	.byte	0x05
	.zero		1


	//   ....[4]....
        /*013c*/ 	.word	0x000005f0
        /*0140*/ 	.word	0x000000ff
        /*0144*/ 	.word	0x00000010
        /*0148*/ 	.short	0x0100
        /*014a*/ 	.byte	0x05
	.zero		1


	//   ....[5]....
        /*014c*/ 	.word	0x00000600
        /*0150*/ 	.word	0x000000ff
        /*0154*/ 	.word	0x00000050
        /*0158*/ 	.short	0x0100
        /*015a*/ 	.byte	0x05
	.zero		1


	//   ....[6]....
        /*015c*/ 	.word	0x00000610
        /*0160*/ 	.word	0x000000ff
        /*0164*/ 	.word	0x00000018
        /*0168*/ 	.short	0x0100
        /*016a*/ 	.byte	0x05
	.zero		1


	//   ....[7]....
        /*016c*/ 	.word	0x00000620
        /*0170*/ 	.word	0x000000ff
        /*0174*/ 	.word	0x00000058
        /*0178*/ 	.short	0x0100
        /*017a*/ 	.byte	0x05
	.zero		1


	//   ....[8]....
        /*017c*/ 	.word	0x00000630
        /*0180*/ 	.word	0x000000ff
        /*0184*/ 	.word	0x00000020
        /*0188*/ 	.short	0x0100
        /*018a*/ 	.byte	0x05
	.zero		1


	//   ....[9]....
        /*018c*/ 	.word	0x00000640
        /*0190*/ 	.word	0x000000ff
        /*0194*/ 	.word	0x00000060
        /*0198*/ 	.short	0x0100
        /*019a*/ 	.byte	0x05
	.zero		1


	//   ....[10]....
        /*019c*/ 	.word	0x00000650
        /*01a0*/ 	.word	0x000000ff
        /*01a4*/ 	.word	0x00000028
        /*01a8*/ 	.short	0x0100
        /*01aa*/ 	.byte	0x05
	.zero		1


	//   ....[11]....
        /*01ac*/ 	.word	0x00000660
        /*01b0*/ 	.word	0x000000ff
        /*01b4*/ 	.word	0x00000068
        /*01b8*/ 	.short	0x0100
        /*01ba*/ 	.byte	0x05
	.zero		1


	//   ....[12]....
        /*01bc*/ 	.word	0x00000670
        /*01c0*/ 	.word	0x000000ff
        /*01c4*/ 	.word	0x00000030
        /*01c8*/ 	.short	0x0100
        /*01ca*/ 	.byte	0x05
	.zero		1


	//   ....[13]....
        /*01cc*/ 	.word	0x00000680
        /*01d0*/ 	.word	0x000000ff
        /*01d4*/ 	.word	0x00000070
        /*01d8*/ 	.short	0x0100
        /*01da*/ 	.byte	0x05
	.zero		1


	//   ....[14]....
        /*01dc*/ 	.word	0x00000690
        /*01e0*/ 	.word	0x000000ff
        /*01e4*/ 	.word	0x00000038
        /*01e8*/ 	.short	0x0100
        /*01ea*/ 	.byte	0x05
	.zero		1


	//   ....[15]....
        /*01ec*/ 	.word	0x000006a0
        /*01f0*/ 	.word	0x000000ff
        /*01f4*/ 	.word	0x00000078
        /*01f8*/ 	.short	0x0100
        /*01fa*/ 	.byte	0x05
	.zero		1


	//   ....[16]....
        /*01fc*/ 	.word	0x000007d0
        /*0200*/ 	.word	0x000000ff
        /*0204*/ 	.word	0x00000080
        /*0208*/ 	.short	0x0100
        /*020a*/ 	.byte	0x07
	.zero		1


	//   ....[17]....
        /*020c*/ 	.word	0x000007e0
        /*0210*/ 	.word	0x000000ff
        /*0214*/ 	.word	0x00000098
        /*0218*/ 	.short	0x0100
        /*021a*/ 	.byte	0x07
	.zero		1


	//   ....[18]....
        /*021c*/ 	.word	0x000007f0
        /*0220*/ 	.word	0x000000ff
        /*0224*/ 	.word	0x00000088
        /*0228*/ 	.short	0x0100
        /*022a*/ 	.byte	0x07
	.zero		1


	//   ....[19]....
        /*022c*/ 	.word	0x00000800
        /*0230*/ 	.word	0x000000ff
        /*0234*/ 	.word	0x000000a0
        /*0238*/ 	.short	0x0100
        /*023a*/ 	.byte	0x07
	.zero		1


	//   ....[20]....
        /*023c*/ 	.word	0x00000810
        /*0240*/ 	.word	0x000000ff
        /*0244*/ 	.word	0x00000090
        /*0248*/ 	.short	0x0100
        /*024a*/ 	.byte	0x07
	.zero		1


	//   ....[21]....
        /*024c*/ 	.word	0x00000820
        /*0250*/ 	.word	0x000000ff
        /*0254*/ 	.word	0x000000a8
        /*0258*/ 	.short	0x0100
        /*025a*/ 	.byte	0x07
	.zero		1


	//   ....[22]....
        /*025c*/ 	.word	0x00000910
        /*0260*/ 	.word	0x000000ff
        /*0264*/ 	.word	0x000000b0
        /*0268*/ 	.short	0x0100
        /*026a*/ 	.byte	0x05
	.zero		1


	//   ....[23]....
        /*026c*/ 	.word	0x00000920
        /*0270*/ 	.word	0x000000ff
        /*0274*/ 	.word	0x000000b8
        /*0278*/ 	.short	0x0100
        /*027a*/ 	.byte	0x05
	.zero		1


	//   ....[24]....
        /*027c*/ 	.word	0x00000a60
        /*0280*/ 	.word	0x000000ff
        /*0284*/ 	.word	0x000000c0
        /*0288*/ 	.short	0x0100
        /*028a*/ 	.byte	0x05
	.zero		1


	//   ....[25]....
        /*028c*/ 	.word	0x00000a70
        /*0290*/ 	.word	0x000000ff
        /*0294*/ 	.word	0x000000d0
        /*0298*/ 	.short	0x0100
        /*029a*/ 	.byte	0x05
	.zero		1


	//   ....[26]....
        /*029c*/ 	.word	0x00000a80
        /*02a0*/ 	.word	0x000000ff
        /*02a4*/ 	.word	0x000000c8
        /*02a8*/ 	.short	0x0100
        /*02aa*/ 	.byte	0x05
	.zero		1


	//   ....[27]....
        /*02ac*/ 	.word	0x00000a90
        /*02b0*/ 	.word	0x000000ff
        /*02b4*/ 	.word	0x000000d8
        /*02b8*/ 	.short	0x0100
        /*02ba*/ 	.byte	0x05
	.zero		1


	//   ....[28]....
        /*02bc*/ 	.word	0x00000bc0
        /*02c0*/ 	.word	0x000000ff
        /*02c4*/ 	.word	0x000000e0
        /*02c8*/ 	.short	0x0100
        /*02ca*/ 	.byte	0x07
	.zero		1


	//   ....[29]....
        /*02cc*/ 	.word	0x00000bd0
        /*02d0*/ 	.word	0x000000ff
        /*02d4*/ 	.word	0x000000f0
        /*02d8*/ 	.short	0x0100
        /*02da*/ 	.byte	0x07
	.zero		1


	//   ....[30]....
        /*02dc*/ 	.word	0x00000be0
        /*02e0*/ 	.word	0x000000ff
        /*02e4*/ 	.word	0x000000e8
        /*02e8*/ 	.short	0x0100
        /*02ea*/ 	.byte	0x07
	.zero		1


	//   ....[31]....
        /*02ec*/ 	.word	0x00000bf0
        /*02f0*/ 	.word	0x000000ff
        /*02f4*/ 	.word	0x000000f8
        /*02f8*/ 	.short	0x0100
        /*02fa*/ 	.byte	0x07
	.zero		1


	//   ....[32]....
        /*02fc*/ 	.word	0x00000ce0
        /*0300*/ 	.word	0x000000ff
        /*0304*/ 	.word	0x00000100
        /*0308*/ 	.short	0x0100
        /*030a*/ 	.byte	0x05
	.zero		1


	//   ....[33]....
        /*030c*/ 	.word	0x00000cf0
        /*0310*/ 	.word	0x000000ff
        /*0314*/ 	.word	0x00000110
        /*0318*/ 	.short	0x0100
        /*031a*/ 	.byte	0x05
	.zero		1


	//   ....[34]....
        /*031c*/ 	.word	0x00000d00
        /*0320*/ 	.word	0x000000ff
        /*0324*/ 	.word	0x00000108
        /*0328*/ 	.short	0x0100
        /*032a*/ 	.byte	0x05
	.zero		1


	//   ....[35]....
        /*032c*/ 	.word	0x00000d10
        /*0330*/ 	.word	0x000000ff
        /*0334*/ 	.word	0x00000118
        /*0338*/ 	.short	0x0100
        /*033a*/ 	.byte	0x05
	.zero		1


	//   ....[36]....
        /*033c*/ 	.word	0x000015f0
        /*0340*/ 	.word	0x00000003
        /*0344*/ 	.word	0x00000110
        /*0348*/ 	.short	0x010a
        /*034a*/ 	.byte	0xff
	.zero		1


	//   ....[37]....
        /*034c*/ 	.word	0x00001620
        /*0350*/ 	.word	0x00000003
        /*0354*/ 	.word	0x00000100
        /*0358*/ 	.short	0x0101
        /*035a*/ 	.byte	0xff
	.zero		1


	//   ....[38]....
        /*035c*/ 	.word	0x000016f0
        /*0360*/ 	.word	0x000000ff
        /*0364*/ 	.word	0x00000040
        /*0368*/ 	.short	0x010a
        /*036a*/ 	.byte	0x05
	.zero		1


	//   ....[39]....
        /*036c*/ 	.word	0x00001790
        /*0370*/ 	.word	0x000000ff
        /*0374*/ 	.word	0x00000040
        /*0378*/ 	.short	0x010a
        /*037a*/ 	.byte	0x21
	.zero		1


	//   ....[40]....
        /*037c*/ 	.word	0x000018e0
        /*0380*/ 	.word	0x000000ff
        /*0384*/ 	.word	0x00000040
        /*0388*/ 	.short	0x010a
        /*038a*/ 	.byte	0x08
	.zero		1


	//   ....[41]....
        /*038c*/ 	.word	0x000019f0
        /*0390*/ 	.word	0x000000ff
        /*0394*/ 	.word	0x000000b8
        /*0398*/ 	.short	0x0101
        /*039a*/ 	.byte	0x04
	.zero		1


	//   ....[42]....
        /*039c*/ 	.word	0x00001a10
        /*03a0*/ 	.word	0x000000ff
        /*03a4*/ 	.word	0x00000040
        /*03a8*/ 	.short	0x010a
        /*03aa*/ 	.byte	0x05
	.zero		1


	//   ....[43]....
        /*03ac*/ 	.word	0x00001a90
        /*03b0*/ 	.word	0x000000ff
        /*03b4*/ 	.word	0x00000040
        /*03b8*/ 	.short	0x010a
        /*03ba*/ 	.byte	0x11
	.zero		1


	//   ....[44]....
        /*03bc*/ 	.word	0x00001be0
        /*03c0*/ 	.word	0x000000ff
        /*03c4*/ 	.word	0x00000040
        /*03c8*/ 	.short	0x010a
        /*03ca*/ 	.byte	0x08
	.zero		1


	//   ....[45]....
        /*03cc*/ 	.word	0x00001d20
        /*03d0*/ 	.word	0x00000002
        /*03d4*/ 	.word	0x000000c0
        /*03d8*/ 	.short	0x010a
        /*03da*/ 	.byte	0xff
	.zero		1


	//   ....[46]....
        /*03dc*/ 	.word	0x00001de0
        /*03e0*/ 	.word	0x00000002
        /*03e4*/ 	.word	0x00000000
        /*03e8*/ 	.short	0x0101
        /*03ea*/ 	.byte	0xff
	.zero		1


	//   ....[47]....
        /*03ec*/ 	.word	0x00002340
        /*03f0*/ 	.word	0x000000ff
        /*03f4*/ 	.word	0x00000000
        /*03f8*/ 	.short	0x010a
        /*03fa*/ 	.byte	0x05
	.zero		1


	//   ....[48]....
        /*03fc*/ 	.word	0x000023d0
        /*0400*/ 	.word	0x000000ff
        /*0404*/ 	.word	0x00000000
        /*0408*/ 	.short	0x010a
        /*040a*/ 	.byte	0x05
	.zero		1


	//   ....[49]....
        /*040c*/ 	.word	0x00002460
        /*0410*/ 	.word	0x000000ff
        /*0414*/ 	.word	0x00000000
        /*0418*/ 	.short	0x010a
        /*041a*/ 	.byte	0x05
	.zero		1


	//   ....[50]....
        /*041c*/ 	.word	0x000024f0
        /*0420*/ 	.word	0x000000ff
        /*0424*/ 	.word	0x00000000
        /*0428*/ 	.short	0x010a
        /*042a*/ 	.byte	0x05
	.zero		1


	//   ....[51]....
        /*042c*/ 	.word	0x00002580
        /*0430*/ 	.word	0x000000ff
        /*0434*/ 	.word	0x00000000
        /*0438*/ 	.short	0x010a
        /*043a*/ 	.byte	0x05
	.zero		1


	//   ....[52]....
        /*043c*/ 	.word	0x00002610
        /*0440*/ 	.word	0x000000ff
        /*0444*/ 	.word	0x00000000
        /*0448*/ 	.short	0x010a
        /*044a*/ 	.byte	0x05
	.zero		1


	//   ....[53]....
        /*044c*/ 	.word	0x000026a0
        /*0450*/ 	.word	0x000000ff
        /*0454*/ 	.word	0x00000000
        /*0458*/ 	.short	0x010a
        /*045a*/ 	.byte	0x05
	.zero		1


	//   ....[54]....
        /*045c*/ 	.word	0x00002740
        /*0460*/ 	.word	0x00000000
        /*0464*/ 	.word	0x00000000
        /*0468*/ 	.short	0x010a
        /*046a*/ 	.byte	0xff
	.zero		1


	//   ....[55]....
        /*046c*/ 	.word	0x00002860
        /*0470*/ 	.word	0x00000000
        /*0474*/ 	.word	0x00000100
        /*0478*/ 	.short	0x010a
        /*047a*/ 	.byte	0xff
	.zero		1


	//   ....[56]....
        /*047c*/ 	.word	0x000028c0
        /*0480*/ 	.word	0x00000004
        /*0484*/ 	.word	0x00000000
        /*0488*/ 	.short	0x0101
        /*048a*/ 	.byte	0xff
	.zero		1


	//   ....[57]....
        /*048c*/ 	.word	0x000028e0
        /*0490*/ 	.word	0x000000ff
        /*0494*/ 	.word	0x000000d0
        /*0498*/ 	.short	0x010a
        /*049a*/ 	.byte	0x05
	.zero		1


	//   ....[58]....
        /*049c*/ 	.word	0x00002a00
        /*04a0*/ 	.word	0x00000000
        /*04a4*/ 	.word	0x000000c0
        /*04a8*/ 	.short	0x010a
        /*04aa*/ 	.byte	0xff
	.zero		1


	//   ....[59]....
        /*04ac*/ 	.word	0x00002b10
        /*04b0*/ 	.word	0x00000000
        /*04b4*/ 	.word	0x00000000
        /*04b8*/ 	.short	0x0101
        /*04ba*/ 	.byte	0xff
	.zero		1


	//   ....[60]....
        /*04bc*/ 	.word	0x00002ba0
        /*04c0*/ 	.word	0x000000ff
        /*04c4*/ 	.word	0x000000d0
        /*04c8*/ 	.short	0x0106
        /*04ca*/ 	.byte	0x05
	.zero		1


	//   ....[61]....
        /*04cc*/ 	.word	0x00002bc0
        /*04d0*/ 	.word	0x000000ff
        /*04d4*/ 	.word	0x000000d0
        /*04d8*/ 	.short	0x010a
        /*04da*/ 	.byte	0x05
	.zero		1


	//   ....[62]....
        /*04dc*/ 	.word	0x00002c50
        /*04e0*/ 	.word	0x000000ff
        /*04e4*/ 	.word	0x000000d0
        /*04e8*/ 	.short	0x0106
        /*04ea*/ 	.byte	0x04
	.zero		1


	//   ....[63]....
        /*04ec*/ 	.word	0x00002c90
        /*04f0*/ 	.word	0x00000000
        /*04f4*/ 	.word	0x000000d0
        /*04f8*/ 	.short	0x010a
        /*04fa*/ 	.byte	0xff
	.zero		1


	//   ....[64]....
        /*04fc*/ 	.word	0x00003190
        /*0500*/ 	.word	0x00000000
        /*0504*/ 	.word	0x000000c0
        /*0508*/ 	.short	0x010a
        /*050a*/ 	.byte	0xff
	.zero		1


	//   ....[65]....
        /*050c*/ 	.word	0x000032a0
        /*0510*/ 	.word	0x00000003
        /*0514*/ 	.word	0x00000000
        /*0518*/ 	.short	0x0101
        /*051a*/ 	.byte	0xff
	.zero		1


	//   ....[66]....
        /*051c*/ 	.word	0x000032b0
        /*0520*/ 	.word	0x000000ff
        /*0524*/ 	.word	0x00000000
        /*0528*/ 	.short	0x010a
        /*052a*/ 	.byte	0x05
	.zero		1


	//   ....[67]....
        /*052c*/ 	.word	0x000032d0
        /*0530*/ 	.word	0x000000ff
        /*0534*/ 	.word	0x000000f0
        /*0538*/ 	.short	0x010a
        /*053a*/ 	.byte	0x0e
	.zero		1


	//   ....[68]....
        /*053c*/ 	.word	0x000033a0
        /*0540*/ 	.word	0x000000ff
        /*0544*/ 	.word	0x00000000
        /*0548*/ 	.short	0x010a
        /*054a*/ 	.byte	0x07
	.zero		1


	//   ....[69]....
        /*054c*/ 	.word	0x000034d0
        /*0550*/ 	.word	0x000000ff
        /*0554*/ 	.word	0x00000000
        /*0558*/ 	.short	0x010a
        /*055a*/ 	.byte	0x13
	.zero		1


	//   ....[70]....
        /*055c*/ 	.word	0x000036d0
        /*0560*/ 	.word	0x000000ff
        /*0564*/ 	.word	0x00000000
        /*0568*/ 	.short	0x010a
        /*056a*/ 	.byte	0x05
	.zero		1


	//   ....[71]....
        /*056c*/ 	.word	0x00003760
        /*0570*/ 	.word	0x000000ff
        /*0574*/ 	.word	0x00000000
        /*0578*/ 	.short	0x010a
        /*057a*/ 	.byte	0x06
	.zero		1


	//   ....[72]....
        /*057c*/ 	.word	0x00003bd0
        /*0580*/ 	.word	0x00000000
        /*0584*/ 	.word	0x000000c0
        /*0588*/ 	.short	0x010a
        /*058a*/ 	.byte	0xff
	.zero		1


	//   ....[73]....
        /*058c*/ 	.word	0x00003c90
        /*0590*/ 	.word	0x00000000
        /*0594*/ 	.word	0x00000000
        /*0598*/ 	.short	0x0101
        /*059a*/ 	.byte	0xff
	.zero		1


	//   ....[74]....
        /*059c*/ 	.word	0x00003fb0
        /*05a0*/ 	.word	0x000000ff
        /*05a4*/ 	.word	0x000000b8
        /*05a8*/ 	.short	0x010a
        /*05aa*/ 	.byte	0x07
	.zero		1


	//   ....[75]....
        /*05ac*/ 	.word	0x000041a0
        /*05b0*/ 	.word	0x000000ff
        /*05b4*/ 	.word	0x00000098
        /*05b8*/ 	.short	0x010a
        /*05ba*/ 	.byte	0x07
	.zero		1


	//   ....[76]....
        /*05bc*/ 	.word	0x00004330
        /*05c0*/ 	.word	0x000000ff
        /*05c4*/ 	.word	0x00000080
        /*05c8*/ 	.short	0x010b
        /*05ca*/ 	.byte	0x07
	.zero		1


	//   ....[77]....
        /*05cc*/ 	.word	0x00004340
        /*05d0*/ 	.word	0x000000ff
        /*05d4*/ 	.word	0x00000000
        /*05d8*/ 	.short	0x0101
        /*05da*/ 	.byte	0x08
	.zero		1


	//   ....[78]....
        /*05dc*/ 	.word	0x00004350
        /*05e0*/ 	.word	0x000000ff
        /*05e4*/ 	.word	0x000000a0
        /*05e8*/ 	.short	0x010a
        /*05ea*/ 	.byte	0x07
	.zero		1


	//   ....[79]....
        /*05ec*/ 	.word	0x000044f0
        /*05f0*/ 	.word	0x000000ff
        /*05f4*/ 	.word	0x00000088
        /*05f8*/ 	.short	0x010b
        /*05fa*/ 	.byte	0x07
	.zero		1


	//   ....[80]....
        /*05fc*/ 	.word	0x00004560
        /*0600*/ 	.word	0x000000ff
        /*0604*/ 	.word	0x00000000
        /*0608*/ 	.short	0x0101
        /*060a*/ 	.byte	0x08
	.zero		1


	//   ....[81]....
        /*060c*/ 	.word	0x00004590
        /*0610*/ 	.word	0x000000ff
        /*0614*/ 	.word	0x000000a8
        /*0618*/ 	.short	0x010a
        /*061a*/ 	.byte	0x07
	.zero		1


	//   ....[82]....
        /*061c*/ 	.word	0x000047a0
        /*0620*/ 	.word	0x000000ff
        /*0624*/ 	.word	0x00000090
        /*0628*/ 	.short	0x010b
        /*062a*/ 	.byte	0x07
	.zero		1


	//   ....[83]....
        /*062c*/ 	.word	0x000047c0
        /*0630*/ 	.word	0x000000ff
        /*0634*/ 	.word	0x00000000
        /*0638*/ 	.short	0x0101
        /*063a*/ 	.byte	0x0d
	.zero		1


	//   ....[84]....
        /*063c*/ 	.word	0x000047f0
        /*0640*/ 	.word	0x000000ff
        /*0644*/ 	.word	0x00000098
        /*0648*/ 	.short	0x010a
        /*064a*/ 	.byte	0x07
	.zero		1


	//   ....[85]....
        /*064c*/ 	.word	0x00004810
        /*0650*/ 	.word	0x000000ff
        /*0654*/ 	.word	0x000000a0
        /*0658*/ 	.short	0x010a
        /*065a*/ 	.byte	0x07
	.zero		1


	//   ....[86]....
        /*065c*/ 	.word	0x00004850
        /*0660*/ 	.word	0x00000000
        /*0664*/ 	.word	0x000000a8
        /*0668*/ 	.short	0x010a
        /*066a*/ 	.byte	0xff
	.zero		1


	//   ....[87]....
        /*066c*/ 	.word	0x00004bb0
        /*0670*/ 	.word	0x00000000
        /*0674*/ 	.word	0x000000c0
        /*0678*/ 	.short	0x010a
        /*067a*/ 	.byte	0xff
	.zero		1


	//   ....[88]....
        /*067c*/ 	.word	0x00004cc0
        /*0680*/ 	.word	0x00000000
        /*0684*/ 	.word	0x00000000
        /*0688*/ 	.short	0x0101
        /*068a*/ 	.byte	0xff
	.zero		1


	//   ....[89]....
        /*068c*/ 	.word	0x00005770
        /*0690*/ 	.word	0x000000ff
        /*0694*/ 	.word	0x00000080
        /*0698*/ 	.short	0x010a
        /*069a*/ 	.byte	0x30
	.zero		1


	//   ....[90]....
        /*069c*/ 	.word	0x00005830
        /*06a0*/ 	.word	0x0000006c
        /*06a4*/ 	.word	0x000000e0
        /*06a8*/ 	.short	0x010a
        /*06aa*/ 	.byte	0xff
	.zero		1


	//   ....[91]....
        /*06ac*/ 	.word	0x00005960
        /*06b0*/ 	.word	0x000000ff
        /*06b4*/ 	.word	0x00000080
        /*06b8*/ 	.short	0x010a
        /*06ba*/ 	.byte	0x30
	.zero		1


	//   ....[92]....
        /*06bc*/ 	.word	0x00005b30
        /*06c0*/ 	.word	0x0000006c
        /*06c4*/ 	.word	0x000000e0
        /*06c8*/ 	.short	0x010a
        /*06ca*/ 	.byte	0xff
	.zero		1


	//   ....[93]....
        /*06cc*/ 	.word	0x00006dc0
        /*06d0*/ 	.word	0x00000000
        /*06d4*/ 	.word	0x00000000
        /*06d8*/ 	.short	0x0101
        /*06da*/ 	.byte	0xff
	.zero		1


	//   ....[94]....
        /*06dc*/ 	.word	0x00006dd0
        /*06e0*/ 	.word	0x00000003
        /*06e4*/ 	.word	0x00000080
        /*06e8*/ 	.short	0x010a
        /*06ea*/ 	.byte	0xff
	.zero		1


	//   ....[95]....
        /*06ec*/ 	.word	0x00006eb0
        /*06f0*/ 	.word	0x00000003
        /*06f4*/ 	.word	0x00000080
        /*06f8*/ 	.short	0x010a
        /*06fa*/ 	.byte	0xff
	.zero		1


	//   ....[96]....
        /*06fc*/ 	.word	0x00008200
        /*0700*/ 	.word	0x00000000
        /*0704*/ 	.word	0x00000000
        /*0708*/ 	.short	0x0101
        /*070a*/ 	.byte	0xff
	.zero		1


	//   ....[97]....
        /*070c*/ 	.word	0x00008210
        /*0710*/ 	.word	0x00000004
        /*0714*/ 	.word	0x00000080
        /*0718*/ 	.short	0x010a
        /*071a*/ 	.byte	0xff
	.zero		1


	//   ....[98]....
        /*071c*/ 	.word	0x000082f0
        /*0720*/ 	.word	0x00000004
        /*0724*/ 	.word	0x00000080
        /*0728*/ 	.short	0x010a
        /*072a*/ 	.byte	0xff
	.zero		1


	//   ....[99]....
        /*072c*/ 	.word	0x000086b0
        /*0730*/ 	.word	0x000000ff
        /*0734*/ 	.word	0x00000000
        /*0738*/ 	.short	0x0101
        /*073a*/ 	.byte	0x05
	.zero		1


	//   ....[100]....
        /*073c*/ 	.word	0x00009680
        /*0740*/ 	.word	0x00000000
        /*0744*/ 	.word	0x00000000
        /*0748*/ 	.short	0x0101
        /*074a*/ 	.byte	0xff
	.zero		1


	//   ....[101]....
        /*074c*/ 	.word	0x000098f0
        /*0750*/ 	.word	0x000000ff
        /*0754*/ 	.word	0x00000000
        /*0758*/ 	.short	0x0101
        /*075a*/ 	.byte	0x04
	.zero		1


	//   ....[102]....
        /*075c*/ 	.word	0x00009910
        /*0760*/ 	.word	0x00000003
        /*0764*/ 	.word	0x00000110
        /*0768*/ 	.short	0x010a
        /*076a*/ 	.byte	0xff
	.zero		1


	//   ....[103]....
        /*076c*/ 	.word	0x00009970
        /*0770*/ 	.word	0x00000002
        /*0774*/ 	.word	0x00000040
        /*0778*/ 	.short	0x010a
        /*077a*/ 	.byte	0xff
	.zero		1


	//   ....[104]....
        /*077c*/ 	.word	0x000099d0
        /*0780*/ 	.word	0x00000002
        /*0784*/ 	.word	0x00000040
        /*0788*/ 	.short	0x010a
        /*078a*/ 	.byte	0xff
	.zero		1


	//   ....[105]....
        /*078c*/ 	.word	0x00009a20
        /*0790*/ 	.word	0x00000002
        /*0794*/ 	.word	0x000000c0
        /*0798*/ 	.short	0x010a
        /*079a*/ 	.byte	0xff
	.zero		1


	//   ....[106]....
        /*079c*/ 	.word	0x00009a80
        /*07a0*/ 	.word	0x00000000
        /*07a4*/ 	.word	0x00000000
        /*07a8*/ 	.short	0x010a
        /*07aa*/ 	.byte	0xff
	.zero		1


	//   ....[107]....
        /*07ac*/ 	.word	0x00009ae0
        /*07b0*/ 	.word	0x00000000
        /*07b4*/ 	.word	0x00000000
        /*07b8*/ 	.short	0x010a
        /*07ba*/ 	.byte	0xff
	.zero		1


	//   ....[108]....
        /*07bc*/ 	.word	0x00009b40
        /*07c0*/ 	.word	0x00000000
        /*07c4*/ 	.word	0x00000000
        /*07c8*/ 	.short	0x010a
        /*07ca*/ 	.byte	0xff
	.zero		1


	//   ....[109]....
        /*07cc*/ 	.word	0x00009ba0
        /*07d0*/ 	.word	0x00000000
        /*07d4*/ 	.word	0x00000000
        /*07d8*/ 	.short	0x010a
        /*07da*/ 	.byte	0xff
	.zero		1


	//   ....[110]....
        /*07dc*/ 	.word	0x00009c00
        /*07e0*/ 	.word	0x00000000
        /*07e4*/ 	.word	0x00000000
        /*07e8*/ 	.short	0x010a
        /*07ea*/ 	.byte	0xff
	.zero		1


	//   ....[111]....
        /*07ec*/ 	.word	0x00009c60
        /*07f0*/ 	.word	0x00000000
        /*07f4*/ 	.word	0x00000000
        /*07f8*/ 	.short	0x010a
        /*07fa*/ 	.byte	0xff
	.zero		1


	//   ....[112]....
        /*07fc*/ 	.word	0x00009cc0
        /*0800*/ 	.word	0x00000000
        /*0804*/ 	.word	0x00000000
        /*0808*/ 	.short	0x010a
        /*080a*/ 	.byte	0xff
	.zero		1


	//   ....[113]....
        /*080c*/ 	.word	0x00009d10
        /*0810*/ 	.word	0x00000000
        /*0814*/ 	.word	0x00000100
        /*0818*/ 	.short	0x010a
        /*081a*/ 	.byte	0xff
	.zero		1


	//   ....[114]....
        /*081c*/ 	.word	0x00009d70
        /*0820*/ 	.word	0x00000000
        /*0824*/ 	.word	0x000000d0
        /*0828*/ 	.short	0x010a
        /*082a*/ 	.byte	0xff
	.zero		1


	//   ....[115]....
        /*082c*/ 	.word	0x00009dc0
        /*0830*/ 	.word	0x00000000
        /*0834*/ 	.word	0x000000c0
        /*0838*/ 	.short	0x010a
        /*083a*/ 	.byte	0xff
	.zero		1


	//   ....[116]....
        /*083c*/ 	.word	0x00009e20
        /*0840*/ 	.word	0x00000000
        /*0844*/ 	.word	0x000000d0
        /*0848*/ 	.short	0x010a
        /*084a*/ 	.byte	0xff
	.zero		1


	//   ....[117]....
        /*084c*/ 	.word	0x00009e70
        /*0850*/ 	.word	0x00000000
        /*0854*/ 	.word	0x000000c0
        /*0858*/ 	.short	0x010a
        /*085a*/ 	.byte	0xff
	.zero		1


	//   ....[118]....
        /*085c*/ 	.word	0x00009ed0
        /*0860*/ 	.word	0x00000003
        /*0864*/ 	.word	0x000000f0
        /*0868*/ 	.short	0x010a
        /*086a*/ 	.byte	0xff
	.zero		1


	//   ....[119]....
        /*086c*/ 	.word	0x00009f30
        /*0870*/ 	.word	0x00000000
        /*0874*/ 	.word	0x00000000
        /*0878*/ 	.short	0x010a
        /*087a*/ 	.byte	0xff
	.zero		1


	//   ....[120]....
        /*087c*/ 	.word	0x00009f90
        /*0880*/ 	.word	0x00000000
        /*0884*/ 	.word	0x00000000
        /*0888*/ 	.short	0x010a
        /*088a*/ 	.byte	0xff
	.zero		1


	//   ....[121]....
        /*088c*/ 	.word	0x00009ff0
        /*0890*/ 	.word	0x00000000
        /*0894*/ 	.word	0x00000000
        /*0898*/ 	.short	0x010a
        /*089a*/ 	.byte	0xff
	.zero		1


	//   ....[122]....
        /*089c*/ 	.word	0x0000a040
        /*08a0*/ 	.word	0x00000000
        /*08a4*/ 	.word	0x000000c0
        /*08a8*/ 	.short	0x010a
        /*08aa*/ 	.byte	0xff
	.zero		1


	//   ....[123]....
        /*08ac*/ 	.word	0x0000a0a0
        /*08b0*/ 	.word	0x00000000
        /*08b4*/ 	.word	0x000000b8
        /*08b8*/ 	.short	0x010a
        /*08ba*/ 	.byte	0xff
	.zero		1


	//   ....[124]....
        /*08bc*/ 	.word	0x0000a100
        /*08c0*/ 	.word	0x00000003
        /*08c4*/ 	.word	0x00000098
        /*08c8*/ 	.short	0x010a
        /*08ca*/ 	.byte	0xff
	.zero		1


	//   ....[125]....
        /*08cc*/ 	.word	0x0000a160
        /*08d0*/ 	.word	0x00000003
        /*08d4*/ 	.word	0x000000a0
        /*08d8*/ 	.short	0x010a
        /*08da*/ 	.byte	0xff
	.zero		1


	//   ....[126]....
        /*08dc*/ 	.word	0x0000a1c0
        /*08e0*/ 	.word	0x00000003
        /*08e4*/ 	.word	0x000000a8
        /*08e8*/ 	.short	0x010a
        /*08ea*/ 	.byte	0xff
	.zero		1


	//   ....[127]....
        /*08ec*/ 	.word	0x0000a220
        /*08f0*/ 	.word	0x00000000
        /*08f4*/ 	.word	0x00000098
        /*08f8*/ 	.short	0x010a
        /*08fa*/ 	.byte	0xff
	.zero		1


	//   ....[128]....
        /*08fc*/ 	.word	0x0000a280
        /*0900*/ 	.word	0x00000000
        /*0904*/ 	.word	0x000000a0
        /*0908*/ 	.short	0x010a
        /*090a*/ 	.byte	0xff
	.zero		1


	//   ....[129]....
        /*090c*/ 	.word	0x0000a2d0
        /*0910*/ 	.word	0x00000000
        /*0914*/ 	.word	0x000000c0
        /*0918*/ 	.short	0x010a
        /*091a*/ 	.byte	0xff
	.zero		1


	//   ....[130]....
        /*091c*/ 	.word	0x0000a330
        /*0920*/ 	.word	0x00000004
        /*0924*/ 	.word	0x00000080
        /*0928*/ 	.short	0x010a
        /*092a*/ 	.byte	0xff
	.zero		1


	//   ....[131]....
        /*092c*/ 	.word	0x0000a380
        /*0930*/ 	.word	0x0000006c
        /*0934*/ 	.word	0x000000e0
        /*0938*/ 	.short	0x010a
        /*093a*/ 	.byte	0xff
	.zero		1


	//   ....[132]....
        /*093c*/ 	.word	0x0000a3d0
        /*0940*/ 	.word	0x00000003
        /*0944*/ 	.word	0x00000080
        /*0948*/ 	.short	0x010a
        /*094a*/ 	.byte	0xff
	.zero		1


	//   ....[133]....
        /*094c*/ 	.word	0x0000a420
        /*0950*/ 	.word	0x00000004
        /*0954*/ 	.word	0x00000080
        /*0958*/ 	.short	0x010a
        /*095a*/ 	.byte	0xff
	.zero		1


	//----- nvinfo : EIATTR_NUM_MBARRIERS
	.align		4
.L_47:
        /*095c*/ 	.byte	0x03, 0x38
        /*095e*/ 	.short	0x0024


	//----- nvinfo : EIATTR_EXIT_INSTR_OFFSETS
	.align		4
        /*0960*/ 	.byte	0x04, 0x1c
        /*0962*/ 	.short	(.L_49 - .L_48)


	//   ....[0]....
.L_48:
        /*0964*/ 	.word	0x00002770


	//   ....[1]....
        /*0968*/ 	.word	0x00002c60


	//   ....[2]....
        /*096c*/ 	.word	0x00002cc0


	//   ....[3]....
        /*0970*/ 	.word	0x000039c0


	//   ....[4]....
        /*0974*/ 	.word	0x00004880


	//   ....[5]....
        /*0978*/ 	.word	0x000048c0


	//   ....[6]....
        /*097c*/ 	.word	0x000097e0


	//   ....[7]....
        /*0980*/ 	.word	0x00009860


	//   ....[8]....
        /*0984*/ 	.word	0x00009890


	//   ....[9]....
        /*0988*/ 	.word	0x00009900


	//----- nvinfo : EIATTR_MAX_THREADS
	.align		4
.L_49:
        /*098c*/ 	.byte	0x04, 0x05
        /*098e*/ 	.short	(.L_51 - .L_50)
.L_50:
        /*0990*/ 	.word	0x00000100
        /*0994*/ 	.word	0x00000001
        /*0998*/ 	.word	0x00000001


	//----- nvinfo : EIATTR_CRS_STACK_SIZE
	.align		4
.L_51:
        /*099c*/ 	.byte	0x04, 0x1e
        /*099e*/ 	.short	(.L_53 - .L_52)
.L_52:
        /*09a0*/ 	.word	0x00000000


	//----- nvinfo : EIATTR_CBANK_PARAM_SIZE
	.align		4
.L_53:
        /*09a4*/ 	.byte	0x03, 0x19
        /*09a6*/ 	.short	0x0800


	//----- nvinfo : EIATTR_PARAM_CBANK
	.align		4
        /*09a8*/ 	.byte	0x04, 0x0a
        /*09aa*/ 	.short	(.L_55 - .L_54)
	.align		4
.L_54:
        /*09ac*/ 	.word	index@(.nv.constant0._ZN7cutlass13device_kernelINS_4gemm6kernel13GemmUniversalIN4cute5tupleIJiiiiEEENS1_10collective13CollectiveMmaINS1_35MainloopSm100TmaUmmaWarpSpecializedILi8ELi2ELi2ENS5_IJNS4_1CILi1EEESB_SB_EEEEENS5_IJNSA_ILi128EEENSA_ILi192EEENSA_ILi32EEEEEENS_6half_tENS5_IJlSB_lEEESI_SJ_NS4_8TiledMMAINS4_8MMA_AtomIJNS4_20SM100_MMA_F16BF16_SSISI_SI_fLi128ELi192ELNS4_4UMMA5MajorE0ELSO_0ELNSN_7ScaleInE0ELSP_0EEEEEENS4_6LayoutISC_NS5_IJNSA_ILi0EEEST_ST_EEEEENS5_IJNS4_10UnderscoreESW_SW_EEEEENS4_13SM90_TMA_LOADENS4_14ComposedLayoutINS4_7SwizzleILi2ELi4ELi3EEENS4_18smem_ptr_flag_bitsILi16EEENSS_INS5_IJNSA_ILi8EEESG_EEENS5_IJSG_SB_EEEEEEEvNS4_8identityESZ_S19_vS1A_EENS_8epilogue10collective18CollectiveEpilogueINS1C_23Sm100TmaWarpSpecializedILi3ELi2ELi64ELb1ELb0EEEJSH_NS5_IJNSS_ISE_SB_EENSS_INSA_ILi64EEESB_EEEEESI_SJ_SI_SJ_NS1C_6fusion15FusionCallbacksIS1G_NS1L_17LinearCombinationISI_fSI_fLNS_15FloatRoundStyleE2EEESH_S1K_JEEENS4_5SM1004TMEM4LOAD26SM100_TMEM_LOAD_32dp32b64xESZ_NS10_INS11_ILi3ELi4ELi3EEES14_NSS_INS5_IJS15_S1I_EEENS5_IJS1I_SB_EEEEEEENS4_39AutoVectorizingCopyWithAssumedAlignmentILi128EEENS4_14SM90_TMA_STOREES1Z_S21_S21_EEEvvEEEEvNT_6ParamsE)
        /*09b0*/ 	.short	0x0380
        /*09b2*/ 	.short	0x0800


	//----- nvinfo : EIATTR_SW_WAR
	.align		4
.L_55:
        /*09b4*/ 	.byte	0x04, 0x36
        /*09b6*/ 	.short	(.L_57 - .L_56)
.L_56:
        /*09b8*/ 	.word	0x00000008
.L_57:


//--------------------- .nv.callgraph             --------------------------
	.section	.nv.callgraph,"",@"SHT_CUDA_CALLGRAPH"
	.align	4
	.sectionentsize	8
	.align		4
        /*0000*/ 	.word	0x00000000
	.align		4
        /*0004*/ 	.word	0xffffffff
	.align		4
        /*0008*/ 	.word	index@(_ZN7cutlass13device_kernelINS_4gemm6kernel13GemmUniversalIN4cute5tupleIJiiiiEEENS1_10collective13CollectiveMmaINS1_35MainloopSm100TmaUmmaWarpSpecializedILi8ELi2ELi2ENS5_IJNS4_1CILi1EEESB_SB_EEEEENS5_IJNSA_ILi128EEENSA_ILi192EEENSA_ILi32EEEEEENS_6half_tENS5_IJlSB_lEEESI_SJ_NS4_8TiledMMAINS4_8MMA_AtomIJNS4_20SM100_MMA_F16BF16_SSISI_SI_fLi128ELi192ELNS4_4UMMA5MajorE0ELSO_0ELNSN_7ScaleInE0ELSP_0EEEEEENS4_6LayoutISC_NS5_IJNSA_ILi0EEEST_ST_EEEEENS5_IJNS4_10UnderscoreESW_SW_EEEEENS4_13SM90_TMA_LOADENS4_14ComposedLayoutINS4_7SwizzleILi2ELi4ELi3EEENS4_18smem_ptr_flag_bitsILi16EEENSS_INS5_IJNSA_ILi8EEESG_EEENS5_IJSG_SB_EEEEEEEvNS4_8identityESZ_S19_vS1A_EENS_8epilogue10collective18CollectiveEpilogueINS1C_23Sm100TmaWarpSpecializedILi3ELi2ELi64ELb1ELb0EEEJSH_NS5_IJNSS_ISE_SB_EENSS_INSA_ILi64EEESB_EEEEESI_SJ_SI_SJ_NS1C_6fusion15FusionCallbacksIS1G_NS1L_17LinearCombinationISI_fSI_fLNS_15FloatRoundStyleE2EEESH_S1K_JEEENS4_5SM1004TMEM4LOAD26SM100_TMEM_LOAD_32dp32b64xESZ_NS10_INS11_ILi3ELi4ELi3EEES14_NSS_INS5_IJS15_S1I_EEENS5_IJS1I_SB_EEEEEEENS4_39AutoVectorizingCopyWithAssumedAlignmentILi128EEENS4_14SM90_TMA_STOREES1Z_S21_S21_EEEvvEEEEvNT_6ParamsE)
	.align		4
        /*000c*/ 	.word	index@(__assertfail)
	.align		4
        /*0010*/ 	.word	0x00000000
	.align		4
        /*0014*/ 	.word	0xfffffffe
	.align		4
        /*0018*/ 	.word	0x00000000
	.align		4
        /*001c*/ 	.word	0xfffffffd
	.align		4
        /*0020*/ 	.word	0x00000000
	.align		4
        /*0024*/ 	.word	0xfffffffc


//--------------------- .nv.constant4             --------------------------
	.section	.nv.constant4,"a",@progbits
	.align	8
	.align		8
.nv.constant4:
        /*0000*/ 	.dword	__assertfail
	.align		8
        /*0008*/ 	.dword	__unnamed_1
	.align		8
        /*0010*/ 	.dword	__unnamed_2
	.align		8
        /*0018*/ 	.dword	_ZN40_INTERNAL_c7c9f75a_4_k_cu_e3a7ac2c_241164cuda3std3__45__cpo5beginE
	.align		8
        /*0020*/ 	.dword	_ZN40_INTERNAL_c7c9f75a_4_k_cu_e3a7ac2c_241164cuda3std3__45__cpo3endE
	.align		8
        /*0028*/ 	.dword	_ZN40_INTERNAL_c7c9f75a_4_k_cu_e3a7ac2c_241164cuda3std3__45__cpo6cbeginE
	.align		8
        /*0030*/ 	.dword	_ZN40_INTERNAL_c7c9f75a_4_k_cu_e3a7ac2c_241164cuda3std3__45__cpo4cendE
	.align		8
        /*0038*/ 	.dword	_ZN40_INTERNAL_c7c9f75a_4_k_cu_e3a7ac2c_241164cuda3std3__442_GLOBAL__N__c7c9f75a_4_k_cu_e3a7ac2c_241166ignoreE
	.align		8
        /*0040*/ 	.dword	_ZN40_INTERNAL_c7c9f75a_4_k_cu_e3a7ac2c_241164cuda3std3__419piecewise_constructE
	.align		8
        /*0048*/ 	.dword	_ZN40_INTERNAL_c7c9f75a_4_k_cu_e3a7ac2c_241164cuda3std3__48in_placeE
	.align		8
        /*0050*/ 	.dword	_ZN40_INTERNAL_c7c9f75a_4_k_cu_e3a7ac2c_241164cuda3std6ranges3__45__cpo4swapE
	.align		8
        /*0058*/ 	.dword	_ZN40_INTERNAL_c7c9f75a_4_k_cu_e3a7ac2c_241164cuda3std6ranges3__45__cpo9iter_moveE
	.align		8
        /*0060*/ 	.dword	_ZN40_INTERNAL_c7c9f75a_4_k_cu_e3a7ac2c_241164cute7productE
	.align		8
        /*0068*/ 	.dword	_ZN40_INTERNAL_c7c9f75a_4_k_cu_e3a7ac2c_241164cute1_E
	.align		8
        /*0070*/ 	.dword	$str$25
	.align		8
        /*0078*/ 	.dword	$str$26
	.align		8
        /*0080*/ 	.dword	$str$27
	.align		8
        /*0088*/ 	.dword	$str$28


//--------------------- .text._ZN7cutlass13device_kernelINS_4gemm6kernel13GemmUniversalIN4cute5tupleIJiiiiEEENS1_10collective13CollectiveMmaINS1_35MainloopSm100TmaUmmaWarpSpecializedILi8ELi2ELi2ENS5_IJNS4_1CILi1EEESB_SB_EEEEENS5_IJNSA_ILi128EEENSA_ILi192EEENSA_ILi32EEEEEENS_6half_tENS5_IJlSB_lEEESI_SJ_NS4_8TiledMMAINS4_8MMA_AtomIJNS4_20SM100_MMA_F16BF16_SSISI_SI_fLi128ELi192ELNS4_4UMMA5MajorE0ELSO_0ELNSN_7ScaleInE0ELSP_0EEEEEENS4_6LayoutISC_NS5_IJNSA_ILi0EEEST_ST_EEEEENS5_IJNS4_10UnderscoreESW_SW_EEEEENS4_13SM90_TMA_LOADENS4_14ComposedLayoutINS4_7SwizzleILi2ELi4ELi3EEENS4_18smem_ptr_flag_bitsILi16EEENSS_INS5_IJNSA_ILi8EEESG_EEENS5_IJSG_SB_EEEEEEEvNS4_8identityESZ_S19_vS1A_EENS_8epilogue10collective18CollectiveEpilogueINS1C_23Sm100TmaWarpSpecializedILi3ELi2ELi64ELb1ELb0EEEJSH_NS5_IJNSS_ISE_SB_EENSS_INSA_ILi64EEESB_EEEEESI_SJ_SI_SJ_NS1C_6fusion15FusionCallbacksIS1G_NS1L_17LinearCombinationISI_fSI_fLNS_15FloatRoundStyleE2EEESH_S1K_JEEENS4_5SM1004TMEM4LOAD26SM100_TMEM_LOAD_32dp32b64xESZ_NS10_INS11_ILi3ELi4ELi3EEES14_NSS_INS5_IJS15_S1I_EEENS5_IJS1I_SB_EEEEEEENS4_39AutoVectorizingCopyWithAssumedAlignmentILi128EEENS4_14SM90_TMA_STOREES1Z_S21_S21_EEEvvEEEEvNT_6ParamsE --------------------------
	.section	.text._ZN7cutlass13device_kernelINS_4gemm6kernel13GemmUniversalIN4cute5tupleIJiiiiEEENS1_10collective13CollectiveMmaINS1_35MainloopSm100TmaUmmaWarpSpecializedILi8ELi2ELi2ENS5_IJNS4_1CILi1EEESB_SB_EEEEENS5_IJNSA_ILi128EEENSA_ILi192EEENSA_ILi32EEEEEENS_6half_tENS5_IJlSB_lEEESI_SJ_NS4_8TiledMMAINS4_8MMA_AtomIJNS4_20SM100_MMA_F16BF16_SSISI_SI_fLi128ELi192ELNS4_4UMMA5MajorE0ELSO_0ELNSN_7ScaleInE0ELSP_0EEEEEENS4_6LayoutISC_NS5_IJNSA_ILi0EEEST_ST_EEEEENS5_IJNS4_10UnderscoreESW_SW_EEEEENS4_13SM90_TMA_LOADENS4_14ComposedLayoutINS4_7SwizzleILi2ELi4ELi3EEENS4_18smem_ptr_flag_bitsILi16EEENSS_INS5_IJNSA_ILi8EEESG_EEENS5_IJSG_SB_EEEEEEEvNS4_8identityESZ_S19_vS1A_EENS_8epilogue10collective18CollectiveEpilogueINS1C_23Sm100TmaWarpSpecializedILi3ELi2ELi64ELb1ELb0EEEJSH_NS5_IJNSS_ISE_SB_EENSS_INSA_ILi64EEESB_EEEEESI_SJ_SI_SJ_NS1C_6fusion15FusionCallbacksIS1G_NS1L_17LinearCombinationISI_fSI_fLNS_15FloatRoundStyleE2EEESH_S1K_JEEENS4_5SM1004TMEM4LOAD26SM100_TMEM_LOAD_32dp32b64xESZ_NS10_INS11_ILi3ELi4ELi3EEES14_NSS_INS5_IJS15_S1I_EEENS5_IJS1I_SB_EEEEEEENS4_39AutoVectorizingCopyWithAssumedAlignmentILi128EEENS4_14SM90_TMA_STOREES1Z_S21_S21_EEEvvEEEEvNT_6ParamsE,"ax",@progbits
	.align	128
.text._ZN7cutlass13device_kernelINS_4gemm6kernel13GemmUniversalIN4cute5tupleIJiiiiEEENS1_10collective13CollectiveMmaINS1_35MainloopSm100TmaUmmaWarpSpecializedILi8ELi2ELi2ENS5_IJNS4_1CILi1EEESB_SB_EEEEENS5_IJNSA_ILi128EEENSA_ILi192EEENSA_ILi32EEEEEENS_6half_tENS5_IJlSB_lEEESI_SJ_NS4_8TiledMMAINS4_8MMA_AtomIJNS4_20SM100_MMA_F16BF16_SSISI_SI_fLi128ELi192ELNS4_4UMMA5MajorE0ELSO_0ELNSN_7ScaleInE0ELSP_0EEEEEENS4_6LayoutISC_NS5_IJNSA_ILi0EEEST_ST_EEEEENS5_IJNS4_10UnderscoreESW_SW_EEEEENS4_13SM90_TMA_LOADENS4_14ComposedLayoutINS4_7SwizzleILi2ELi4ELi3EEENS4_18smem_ptr_flag_bitsILi16EEENSS_INS5_IJNSA_ILi8EEESG_EEENS5_IJSG_SB_EEEEEEEvNS4_8identityESZ_S19_vS1A_EENS_8epilogue10collective18CollectiveEpilogueINS1C_23Sm100TmaWarpSpecializedILi3ELi2ELi64ELb1ELb0EEEJSH_NS5_IJNSS_ISE_SB_EENSS_INSA_ILi64EEESB_EEEEESI_SJ_SI_SJ_NS1C_6fusion15FusionCallbacksIS1G_NS1L_17LinearCombinationISI_fSI_fLNS_15FloatRoundStyleE2EEESH_S1K_JEEENS4_5SM1004TMEM4LOAD26SM100_TMEM_LOAD_32dp32b64xESZ_NS10_INS11_ILi3ELi4ELi3EEES14_NSS_INS5_IJS15_S1I_EEENS5_IJS1I_SB_EEEEEEENS4_39AutoVectorizingCopyWithAssumedAlignmentILi128EEENS4_14SM90_TMA_STOREES1Z_S21_S21_EEEvvEEEEvNT_6ParamsE:
        .type           _ZN7cutlass13device_kernelINS_4gemm6kernel13GemmUniversalIN4cute5tupleIJiiiiEEENS1_10collective13CollectiveMmaINS1_35MainloopSm100TmaUmmaWarpSpecializedILi8ELi2ELi2ENS5_IJNS4_1CILi1EEESB_SB_EEEEENS5_IJNSA_ILi128EEENSA_ILi192EEENSA_ILi32EEEEEENS_6half_tENS5_IJlSB_lEEESI_SJ_NS4_8TiledMMAINS4_8MMA_AtomIJNS4_20SM100_MMA_F16BF16_SSISI_SI_fLi128ELi192ELNS4_4UMMA5MajorE0ELSO_0ELNSN_7ScaleInE0ELSP_0EEEEEENS4_6LayoutISC_NS5_IJNSA_ILi0EEEST_ST_EEEEENS5_IJNS4_10UnderscoreESW_SW_EEEEENS4_13SM90_TMA_LOADENS4_14ComposedLayoutINS4_7SwizzleILi2ELi4ELi3EEENS4_18smem_ptr_flag_bitsILi16EEENSS_INS5_IJNSA_ILi8EEESG_EEENS5_IJSG_SB_EEEEEEEvNS4_8identityESZ_S19_vS1A_EENS_8epilogue10collective18CollectiveEpilogueINS1C_23Sm100TmaWarpSpecializedILi3ELi2ELi64ELb1ELb0EEEJSH_NS5_IJNSS_ISE_SB_EENSS_INSA_ILi64EEESB_EEEEESI_SJ_SI_SJ_NS1C_6fusion15FusionCallbacksIS1G_NS1L_17LinearCombinationISI_fSI_fLNS_15FloatRoundStyleE2EEESH_S1K_JEEENS4_5SM1004TMEM4LOAD26SM100_TMEM_LOAD_32dp32b64xESZ_NS10_INS11_ILi3ELi4ELi3EEES14_NSS_INS5_IJS15_S1I_EEENS5_IJS1I_SB_EEEEEEENS4_39AutoVectorizingCopyWithAssumedAlignmentILi128EEENS4_14SM90_TMA_STOREES1Z_S21_S21_EEEvvEEEEvNT_6ParamsE,@function
        .size           _ZN7cutlass13device_kernelINS_4gemm6kernel13GemmUniversalIN4cute5tupleIJiiiiEEENS1_10collective13CollectiveMmaINS1_35MainloopSm100TmaUmmaWarpSpecializedILi8ELi2ELi2ENS5_IJNS4_1CILi1EEESB_SB_EEEEENS5_IJNSA_ILi128EEENSA_ILi192EEENSA_ILi32EEEEEENS_6half_tENS5_IJlSB_lEEESI_SJ_NS4_8TiledMMAINS4_8MMA_AtomIJNS4_20SM100_MMA_F16BF16_SSISI_SI_fLi128ELi192ELNS4_4UMMA5MajorE0ELSO_0ELNSN_7ScaleInE0ELSP_0EEEEEENS4_6LayoutISC_NS5_IJNSA_ILi0EEEST_ST_EEEEENS5_IJNS4_10UnderscoreESW_SW_EEEEENS4_13SM90_TMA_LOADENS4_14ComposedLayoutINS4_7SwizzleILi2ELi4ELi3EEENS4_18smem_ptr_flag_bitsILi16EEENSS_INS5_IJNSA_ILi8EEESG_EEENS5_IJSG_SB_EEEEEEEvNS4_8identityESZ_S19_vS1A_EENS_8epilogue10collective18CollectiveEpilogueINS1C_23Sm100TmaWarpSpecializedILi3ELi2ELi64ELb1ELb0EEEJSH_NS5_IJNSS_ISE_SB_EENSS_INSA_ILi64EEESB_EEEEESI_SJ_SI_SJ_NS1C_6fusion15FusionCallbacksIS1G_NS1L_17LinearCombinationISI_fSI_fLNS_15FloatRoundStyleE2EEESH_S1K_JEEENS4_5SM1004TMEM4LOAD26SM100_TMEM_LOAD_32dp32b64xESZ_NS10_INS11_ILi3ELi4ELi3EEES14_NSS_INS5_IJS15_S1I_EEENS5_IJS1I_SB_EEEEEEENS4_39AutoVectorizingCopyWithAssumedAlignmentILi128EEENS4_14SM90_TMA_STOREES1Z_S21_S21_EEEvvEEEEvNT_6ParamsE,(.L_x_169 - _ZN7cutlass13device_kernelINS_4gemm6kernel13GemmUniversalIN4cute5tupleIJiiiiEEENS1_10collective13CollectiveMmaINS1_35MainloopSm100TmaUmmaWarpSpecializedILi8ELi2ELi2ENS5_IJNS4_1CILi1EEESB_SB_EEEEENS5_IJNSA_ILi128EEENSA_ILi192EEENSA_ILi32EEEEEENS_6half_tENS5_IJlSB_lEEESI_SJ_NS4_8TiledMMAINS4_8MMA_AtomIJNS4_20SM100_MMA_F16BF16_SSISI_SI_fLi128ELi192ELNS4_4UMMA5MajorE0ELSO_0ELNSN_7ScaleInE0ELSP_0EEEEEENS4_6LayoutISC_NS5_IJNSA_ILi0EEEST_ST_EEEEENS5_IJNS4_10UnderscoreESW_SW_EEEEENS4_13SM90_TMA_LOADENS4_14ComposedLayoutINS4_7SwizzleILi2ELi4ELi3EEENS4_18smem_ptr_flag_bitsILi16EEENSS_INS5_IJNSA_ILi8EEESG_EEENS5_IJSG_SB_EEEEEEEvNS4_8identityESZ_S19_vS1A_EENS_8epilogue10collective18CollectiveEpilogueINS1C_23Sm100TmaWarpSpecializedILi3ELi2ELi64ELb1ELb0EEEJSH_NS5_IJNSS_ISE_SB_EENSS_INSA_ILi64EEESB_EEEEESI_SJ_SI_SJ_NS1C_6fusion15FusionCallbacksIS1G_NS1L_17LinearCombinationISI_fSI_fLNS_15FloatRoundStyleE2EEESH_S1K_JEEENS4_5SM1004TMEM4LOAD26SM100_TMEM_LOAD_32dp32b64xESZ_NS10_INS11_ILi3ELi4ELi3EEES14_NSS_INS5_IJS15_S1I_EEENS5_IJS1I_SB_EEEEEEENS4_39AutoVectorizingCopyWithAssumedAlignmentILi128EEENS4_14SM90_TMA_STOREES1Z_S21_S21_EEEvvEEEEvNT_6ParamsE)
        .other          _ZN7cutlass13device_kernelINS_4gemm6kernel13GemmUniversalIN4cute5tupleIJiiiiEEENS1_10collective13CollectiveMmaINS1_35MainloopSm100TmaUmmaWarpSpecializedILi8ELi2ELi2ENS5_IJNS4_1CILi1EEESB_SB_EEEEENS5_IJNSA_ILi128EEENSA_ILi192EEENSA_ILi32EEEEEENS_6half_tENS5_IJlSB_lEEESI_SJ_NS4_8TiledMMAINS4_8MMA_AtomIJNS4_20SM100_MMA_F16BF16_SSISI_SI_fLi128ELi192ELNS4_4UMMA5MajorE0ELSO_0ELNSN_7ScaleInE0ELSP_0EEEEEENS4_6LayoutISC_NS5_IJNSA_ILi0EEEST_ST_EEEEENS5_IJNS4_10UnderscoreESW_SW_EEEEENS4_13SM90_TMA_LOADENS4_14ComposedLayoutINS4_7SwizzleILi2ELi4ELi3EEENS4_18smem_ptr_flag_bitsILi16EEENSS_INS5_IJNSA_ILi8EEESG_EEENS5_IJSG_SB_EEEEEEEvNS4_8identityESZ_S19_vS1A_EENS_8epilogue10collective18CollectiveEpilogueINS1C_23Sm100TmaWarpSpecializedILi3ELi2ELi64ELb1ELb0EEEJSH_NS5_IJNSS_ISE_SB_EENSS_INSA_ILi64EEESB_EEEEESI_SJ_SI_SJ_NS1C_6fusion15FusionCallbacksIS1G_NS1L_17LinearCombinationISI_fSI_fLNS_15FloatRoundStyleE2EEESH_S1K_JEEENS4_5SM1004TMEM4LOAD26SM100_TMEM_LOAD_32dp32b64xESZ_NS10_INS11_ILi3ELi4ELi3EEES14_NSS_INS5_IJS15_S1I_EEENS5_IJS1I_SB_EEEEEEENS4_39AutoVectorizingCopyWithAssumedAlignmentILi128EEENS4_14SM90_TMA_STOREES1Z_S21_S21_EEEvvEEEEvNT_6ParamsE,@"STO_CUDA_ENTRY STV_DEFAULT"
_ZN7cutlass13device_kernelINS_4gemm6kernel13GemmUniversalIN4cute5tupleIJiiiiEEENS1_10collective13CollectiveMmaINS1_35MainloopSm100TmaUmmaWarpSpecializedILi8ELi2ELi2ENS5_IJNS4_1CILi1EEESB_SB_EEEEENS5_IJNSA_ILi128EEENSA_ILi192EEENSA_ILi32EEEEEENS_6half_tENS5_IJlSB_lEEESI_SJ_NS4_8TiledMMAINS4_8MMA_AtomIJNS4_20SM100_MMA_F16BF16_SSISI_SI_fLi128ELi192ELNS4_4UMMA5MajorE0ELSO_0ELNSN_7ScaleInE0ELSP_0EEEEEENS4_6LayoutISC_NS5_IJNSA_ILi0EEEST_ST_EEEEENS5_IJNS4_10UnderscoreESW_SW_EEEEENS4_13SM90_TMA_LOADENS4_14ComposedLayoutINS4_7SwizzleILi2ELi4ELi3EEENS4_18smem_ptr_flag_bitsILi16EEENSS_INS5_IJNSA_ILi8EEESG_EEENS5_IJSG_SB_EEEEEEEvNS4_8identityESZ_S19_vS1A_EENS_8epilogue10collective18CollectiveEpilogueINS1C_23Sm100TmaWarpSpecializedILi3ELi2ELi64ELb1ELb0EEEJSH_NS5_IJNSS_ISE_SB_EENSS_INSA_ILi64EEESB_EEEEESI_SJ_SI_SJ_NS1C_6fusion15FusionCallbacksIS1G_NS1L_17LinearCombinationISI_fSI_fLNS_15FloatRoundStyleE2EEESH_S1K_JEEENS4_5SM1004TMEM4LOAD26SM100_TMEM_LOAD_32dp32b64xESZ_NS10_INS11_ILi3ELi4ELi3EEES14_NSS_INS5_IJS15_S1I_EEENS5_IJS1I_SB_EEEEEEENS4_39AutoVectorizingCopyWithAssumedAlignmentILi128EEENS4_14SM90_TMA_STOREES1Z_S21_S21_EEEvvEEEEvNT_6ParamsE:
[----:B------:R-:W1:Y:S01]  /*0000*/  LDC R1, c[0x0][0x37c] ;  /* 0x0000df00ff017b82 */ /* 0x000e620000000800 */
[----:B------:R-:W2:Y:S01]  /*0010*/  S2R R170, SR_TID.X ;  /* 0x0000000000aa7919 */ /* 0x000ea20000002100 */
[----:B------:R-:W3:Y:S01]  /*0020*/  LDCU.64 UR4, c[0x0][0x890] ;  /* 0x00011200ff0477ac */ /* 0x000ee20008000a00 */
[----:B------:R-:W-:Y:S02]  /*0030*/  PRMT R155, RZ, 0x7610, R155 ;  /* 0x00007610ff9b7816 */ /* 0x000fe4000000009b */
[----:B------:R-:W-:Y:S01]  /*0040*/  ELECT P5, URZ, PT ;  /* 0x0000000000ff782f */ /* 0x000fe200038a0000 */
[----:B------:R-:W4:Y:S01]  /*0050*/  LDCU.64 UR46, c[0x0][0x358] ;  /* 0x00006b00ff2e77ac */ /* 0x000f220008000a00 */
[----:B---3--:R-:W-:-:S04]  /*0060*/  UISETP.NE.U32.AND UP0, UPT, UR4, URZ, UPT ;  /* 0x000000ff0400728c */ /* 0x008fc8000bf05070 */
[----:B------:R-:W-:Y:S01]  /*0070*/  UISETP.NE.AND.EX UP0, UPT, UR5, URZ, UPT, UP0 ;  /* 0x000000ff0500728c */ /* 0x000fe2000bf05300 */
[----:B--2---:R-:W-:-:S05]  /*0080*/  SHF.R.U32.HI R162, RZ, 0x5, R170 ;  /* 0x00000005ffa27819 */ /* 0x004fca00000116aa */
[----:B------:R-:W2:Y:S02]  /*0090*/  SHFL.IDX PT, R0, R162, RZ, 0x1f ;  /* 0x00001fffa2007589 */ /* 0x000ea400000e0000 */
[----:B--2---:R-:W-:Y:S01]  /*00a0*/  R2UR UR8, R0 ;  /* 0x00000000000872ca */ /* 0x004fe200000e0000 */
[----:B-1--4-:R-:W-:-:S14]  /*00b0*/  BRA.U UP0, `(.L_x_0) ;  /* 0x00000001002c7547 */ /* 0x012fdc000b800000 */
[----:B------:R-:W1:Y:S02]  /*00c0*/  LDCU.64 UR6, c[0x0][0x888] ;  /* 0x00011100ff0677ac */ /* 0x000e640008000a00 */
[----:B-1----:R-:W-:-:S04]  /*00d0*/  UISETP.NE.U32.AND UP0, UPT, UR6, URZ, UPT ;  /* 0x000000ff0600728c */ /* 0x002fc8000bf05070 */
[----:B------:R-:W-:-:S09]  /*00e0*/  UISETP.NE.AND.EX UP0, UPT, UR7, URZ, UPT, UP0 ;  /* 0x000000ff0700728c */ /* 0x000fd2000bf05300 */
[----:B------:R-:W-:Y:S05]  /*00f0*/  BRA.U !UP0, `(.L_x_1) ;  /* 0x0000000108107547 */ /* 0x000fea000b800000 */
[----:B------:R-:W1:Y:S02]  /*0100*/  LDC.64 R2, c[0x0][0x888] ;  /* 0x00022200ff027b82 */ /* 0x000e640000000a00 */
[----:B-1----:R1:W5:Y:S01]  /*0110*/  LDG.E R81, desc[UR46][R2.64] ;  /* 0x0000002e02517981 */ /* 0x002362000c1e1900 */
[----:B------:R-:W-:Y:S01]  /*0120*/  HFMA2 R155, -RZ, RZ, 0, 5.9604644775390625e-08 ;  /* 0x00000001ff9b7431 */ /* 0x000fe200000001ff */
[----:B------:R-:W-:Y:S05]  /*0130*/  BRA `(.L_x_0) ;  /* 0x00000000000c7947 */ /* 0x000fea0003800000 */
.L_x_1:
[----:B------:R-:W1:Y:S01]  /*0140*/  LDCU UR6, c[0x0][0x880] ;  /* 0x00011000ff0677ac */ /* 0x000e620008000800 */
[----:B------:R-:W-:Y:S01]  /*0150*/  HFMA2 R155, -RZ, RZ, 0, 5.9604644775390625e-08 ;  /* 0x00000001ff9b7431 */ /* 0x000fe200000001ff */
[----:B-1----:R-:W-:-:S07]  /*0160*/  MOV R81, UR6 ;  /* 0x0000000600517c02 */ /* 0x002fce0008000f00 */
.L_x_0:
[----:B------:R-:W2:Y:S02]  /*0170*/  LDCU.64 UR6, c[0x0][0x8b0] ;  /* 0x00011600ff0677ac */ /* 0x000ea40008000a00 */
[----:B--2---:R-:W-:-:S04]  /*0180*/  UISETP.NE.U32.AND UP0, UPT, UR6, URZ, UPT ;  /* 0x000000ff0600728c */ /* 0x004fc8000bf05070 */
[----:B------:R-:W-:-:S09]  /*0190*/  UISETP.NE.AND.EX UP0, UPT, UR7, URZ, UPT, UP0 ;  /* 0x000000ff0700728c */ /* 0x000fd2000bf05300 */
[----:B------:R-:W-:Y:S05]  /*01a0*/  BRA.U UP0, `(.L_x_2) ;  /* 0x0000000100247547 */ /* 0x000fea000b800000 */
[----:B------:R-:W2:Y:S02]  /*01b0*/  LDCU.64 UR6, c[0x0][0x8a8] ;  /* 0x00011500ff0677ac */ /* 0x000ea40008000a00 */
[----:B--2---:R-:W-:-:S04]  /*01c0*/  UISETP.NE.U32.AND UP0, UPT, UR6, URZ, UPT ;  /* 0x000000ff0600728c */ /* 0x004fc8000bf05070 */
[----:B------:R-:W-:-:S09]  /*01d0*/  UISETP.NE.AND.EX UP0, UPT, UR7, URZ, UPT, UP0 ;  /* 0x000000ff0700728c */ /* 0x000fd2000bf05300 */
[----:B------:R-:W-:Y:S05]  /*01e0*/  BRA.U !UP0, `(.L_x_3) ;  /* 0x00000001080c7547 */ /* 0x000fea000b800000 */
[----:B------:R-:W2:Y:S02]  /*01f0*/  LDC.64 R76, c[0x0][0x8a8] ;  /* 0x00022a00ff4c7b82 */ /* 0x000ea40000000a00 */
[----:B--2---:R2:W5:Y:S01]  /*0200*/  LDG.E R76, desc[UR46][R76.64] ;  /* 0x0000002e4c4c7981 */ /* 0x004562000c1e1900 */
[----:B------:R-:W-:Y:S05]  /*0210*/  BRA `(.L_x_2) ;  /* 0x0000000000087947 */ /* 0x000fea0003800000 */
.L_x_3:
[----:B------:R-:W2:Y:S02]  /*0220*/  LDCU UR6, c[0x0][0x8a0] ;  /* 0x00011400ff0677ac */ /* 0x000ea40008000800 */
[----:B--2---:R-:W-:Y:S02]  /*0230*/  MOV R76, UR6 ;  /* 0x00000006004c7c02 */ /* 0x004fe40008000f00 */
.L_x_2:
[----:B------:R-:W-:Y:S01]  /*0240*/  IMAD.U32 R0, RZ, RZ, UR8 ;  /* 0x00000008ff007e24 */ /* 0x000fe2000f8e00ff */
[----:B------:R-:W-:Y:S04]  /*0250*/  BSSY.RECONVERGENT B0, `(.L_x_4) ;  /* 0x000000c000007945 */ /* 0x000fe80003800200 */
[C---:B------:R-:W-:Y:S02]  /*0260*/  ISETP.NE.OR P1, PT, R0.reuse, 0x1, !P5 ;  /* 0x000000010000780c */ /* 0x040fe40006f25670 */
[----:B------:R-:W-:-:S11]  /*0270*/  ISETP.NE.OR P0, PT, R0, 0x3, !P5 ;  /* 0x000000030000780c */ /* 0x000fd60006f05670 */
[----:B------:R-:W-:Y:S05]  /*0280*/  @P1 BRA `(.L_x_5) ;  /* 0x0000000000201947 */ /* 0x000fea0003800000 */
[----:B------:R-:W3:Y:S02]  /*0290*/  LDCU.64 UR6, c[0x0][0x348] ;  /* 0x00006900ff0677ac */ /* 0x000ee40008000a00 */
[----:B---3--:R-:W-:Y:S02]  /*02a0*/  UIADD3 UR10, UP1, UPT, UR6, 0x80, URZ ;  /* 0x00000080060a7890 */ /* 0x008fe4000ff3e0ff */
[----:B------:R-:W-:Y:S02]  /*02b0*/  UIADD3 UR6, UP0, UPT, UR6, 0x180, URZ ;  /* 0x0000018006067890 */ /* 0x000fe4000ff1e0ff */
[----:B------:R-:W-:Y:S02]  /*02c0*/  UIADD3.X UR11, UPT, UPT, URZ, UR7, URZ, UP1, !UPT ;  /* 0x00000007ff0b7290 */ /* 0x000fe40008ffe4ff */
[----:B------:R-:W-:-:S07]  /*02d0*/  UIADD3.X UR7, UPT, UPT, URZ, UR7, URZ, UP0, !UPT ;  /* 0x00000007ff077290 */ /* 0x000fce00087fe4ff */
[----:B------:R3:W-:Y:S02]  /*02e0*/  UTMACCTL.PF [UR10] ;  /* 0x000000000a0079b9 */ /* 0x0007e40008040000 */
[----:B------:R3:W-:Y:S02]  /*02f0*/  UTMACCTL.PF [UR6] ;  /* 0x00000000060079b9 */ /* 0x0007e40008040000 */
[----:B---3--:R-:W-:Y:S01]  /*0300*/  NOP ;  /* 0x0000000000007918 */ /* 0x008fe20000000000 */
.L_x_5:
[----:B------:R-:W-:Y:S05]  /*0310*/  BSYNC.RECONVERGENT B0 ;  /* 0x0000000000007941 */ /* 0x000fea0003800200 */
.L_x_4:
[----:B------:R-:W-:Y:S04]  /*0320*/  BSSY.RECONVERGENT B0, `(.L_x_6) ;  /* 0x000000a000007945 */ /* 0x000fe80003800200 */
        /* <DEDUP_REMOVED lines=9> */
.L_x_7:
[----:B------:R-:W-:Y:S05]  /*03c0*/  BSYNC.RECONVERGENT B0 ;  /* 0x0000000000007941 */ /* 0x000fea0003800200 */
.L_x_6:
[----:B------:R-:W3:Y:S01]  /*03d0*/  LDCU.64 UR6, c[0x0][0x888] ;  /* 0x00011100ff0677ac */ /* 0x000ee20008000a00 */
[----:B------:R-:W-:Y:S02]  /*03e0*/  UISETP.EQ.U32.AND UP1, UPT, UR4, URZ, UPT ;  /* 0x000000ff0400728c */ /* 0x000fe4000bf22070 */
[----:B------:R-:W-:Y:S02]  /*03f0*/  UPLOP3.LUT UP2, UPT, UPT, UPT, UPT, 0x80, 0x8 ;  /* 0x000000000008789c */ /* 0x000fe40003f4f070 */
[----:B---3--:R-:W-:-:S04]  /*0400*/  UISETP.NE.U32.AND UP0, UPT, UR6, URZ, UPT ;  /* 0x000000ff0600728c */ /* 0x008fc8000bf05070 */
[----:B------:R-:W-:-:S04]  /*0410*/  UISETP.NE.AND.EX UP0, UPT, UR7, URZ, UPT, UP0 ;  /* 0x000000ff0700728c */ /* 0x000fc8000bf05300 */
[----:B------:R-:W-:-:S04]  /*0420*/  UISETP.EQ.OR.EX UP3, UPT, UR5, URZ, !UP0, UP1 ;  /* 0x000000ff0500728c */ /* 0x000fc8000c762710 */
[----:B------:R-:W-:-:S05]  /*0430*/  UP2UR UR51, UPR, URZ, 0x8 ;  /* 0x00000008ff337883 */ /* 0x000fca0008000000 */
[----:B------:R-:W-:Y:S07]  /*0440*/  BRA.U !UP3, `(.L_x_8) ;  /* 0x000000010b207547 */ /* 0x000fee000b800000 */
[----:B------:R-:W-:Y:S01]  /*0450*/  UISETP.NE.U32.AND UP2, UPT, UR4, URZ, UPT ;  /* 0x000000ff0400728c */ /* 0x000fe2000bf45070 */
[----:B-----5:R-:W-:Y:S01]  /*0460*/  FSETP.NEU.AND P0, PT, R81, RZ, PT ;  /* 0x000000ff5100720b */ /* 0x020fe20003f0d000 */
[----:B------:R-:W-:Y:S02]  /*0470*/  USEL UR4, URZ, 0xffffffff, UP0 ;  /* 0xffffffffff047887 */ /* 0x000fe40008000000 */
[----:B------:R-:W-:-:S10]  /*0480*/  UISETP.NE.AND.EX UP2, UPT, UR5, URZ, UPT, UP2 ;  /* 0x000000ff0500728c */ /* 0x000fd4000bf45320 */
[----:B------:R-:W-:Y:S01]  /*0490*/  VOTEU.ANY UP1, P0 ;  /* 0x0000000000ff7886 */ /* 0x000fe20000020100 */
[----:B------:R-:W-:-:S04]  /*04a0*/  @!UP2 USEL UR4, URZ, 0xffffffff, UP1 ;  /* 0xffffffffff04a887 */ /* 0x000fc80008800000 */
[----:B------:R-:W-:-:S04]  /*04b0*/  ULOP3.LUT UR4, UR4, 0x1, URZ, 0xc0, !UPT ;  /* 0x0000000104047892 */ /* 0x000fc8000f8ec0ff */
[----:B------:R-:W-:-:S11]  /*04c0*/  UISETP.NE.U32.AND UP2, UPT, UR4, 0x1, UPT ;  /* 0x000000010400788c */ /* 0x000fd6000bf45070 */
.L_x_8:
[----:B-1----:R-:W1:Y:S01]  /*04d0*/  SHFL.IDX PT, R2, R162, RZ, 0x1f ;  /* 0x00001fffa2027589 */ /* 0x002e6200000e0000 */
[----:B------:R-:W-:-:S04]  /*04e0*/  UISETP.NE.AND UP1, UPT, UR8, 0x2, UPT ;  /* 0x000000020800788c */ /* 0x000fc8000bf25270 */
[----:B------:R-:W-:Y:S01]  /*04f0*/  USEL UR6, URZ, 0x1, UP1 ;  /* 0x00000001ff067887 */ /* 0x000fe20008800000 */
[----:B-1----:R-:W-:-:S13]  /*0500*/  ISETP.NE.AND P0, PT, R2, RZ, PT ;  /* 0x000000ff0200720c */ /* 0x002fda0003f05270 */
[----:B------:R-:W-:Y:S05]  /*0510*/  @P0 BRA `(.L_x_9) ;  /* 0x0000000000680947 */ /* 0x000fea0003800000 */
[----:B------:R-:W1:Y:S01]  /*0520*/  S2UR UR5, SR_CgaCtaId ;  /* 0x00000000000579c3 */ /* 0x000e620000008800 */
[----:B------:R-:W-:Y:S01]  /*0530*/  UMOV UR7, 0x400 ;  /* 0x0000040000077882 */ /* 0x000fe20000000000 */
[----:B------:R-:W-:Y:S01]  /*0540*/  UMOV UR4, 0x1 ;  /* 0x0000000100047882 */ /* 0x000fe20000000000 */
[----:B------:R-:W-:Y:S01]  /*0550*/  ELECT P0, URZ, PT ;  /* 0x0000000000ff782f */ /* 0x000fe20003800000 */
[----:B------:R-:W-:-:S04]  /*0560*/  UIADD3 UR10, UPT, UPT, -UR4, 0x100000, URZ ;  /* 0x00100000040a7890 */ /* 0x000fc8000fffe1ff */
[----:B------:R-:W-:Y:S02]  /*0570*/  USHF.L.U32 UR11, UR10, 0xb, URZ ;  /* 0x0000000b0a0b7899 */ /* 0x000fe400080006ff */
[----:B------:R-:W-:Y:S02]  /*0580*/  USHF.L.U32 UR10, UR10, 0x1, URZ ;  /* 0x000000010a0a7899 */ /* 0x000fe400080006ff */
[----:B-1----:R-:W-:Y:S01]  /*0590*/  ULEA UR5, UR5, UR7, 0x18 ;  /* 0x0000000705057291 */ /* 0x002fe2000f8ec0ff */
[----:B------:R-:W1:Y:S11]  /*05a0*/  FENCE.VIEW.ASYNC.S ;  /* 0x00000000000073c6 */ /* 0x000e760000000000 */
[----:B-1----:R1:W3:Y:S01]  /*05b0*/  SYNCS.EXCH.64 URZ, [UR5], UR10 ;  /* 0x0000000a05ff75b2 */ /* 0x0022e20008000100 */
[----:B------:R1:W4:Y:S01]  /*05c0*/  SYNCS.EXCH.64 URZ, [UR5+0x40], UR10 ;  /* 0x0000400a05ff75b2 */ /* 0x0003220008000100 */
[----:B------:R1:W1:Y:S01]  /*05d0*/  SYNCS.EXCH.64 URZ, [UR5+0x8], UR10 ;  /* 0x0000080a05ff75b2 */ /* 0x0002620008000100 */
        /* <DEDUP_REMOVED lines=13> */
[----:B------:R-:W-:Y:S01]  /*06b0*/  NOP ;  /* 0x0000000000007918 */ /* 0x000fe20000000000 */
.L_x_9:
[----:B------:R-:W2:Y:S01]  /*06c0*/  SHFL.IDX PT, R2, R162, RZ, 0x1f ;  /* 0x00001fffa2027589 */ /* 0x000ea200000e0000 */
[----:B------:R-:W-:Y:S01]  /*06d0*/  NOP ;  /* 0x0000000000007918 */ /* 0x000fe20000000000 */
[----:B--2---:R-:W-:-:S13]  /*06e0*/  ISETP.NE.AND P0, PT, R2, 0x1, PT ;  /* 0x000000010200780c */ /* 0x004fda0003f05270 */
[----:B------:R-:W-:Y:S05]  /*06f0*/  @P0 BRA `(.L_x_10) ;  /* 0x0000000000500947 */ /* 0x000fea0003800000 */
[----:B------:R-:W2:Y:S01]  /*0700*/  S2UR UR7, SR_CgaCtaId ;  /* 0x00000000000779c3 */ /* 0x000ea20000008800 */
[----:B------:R-:W-:Y:S01]  /*0710*/  UMOV UR9, 0x400 ;  /* 0x0000040000097882 */ /* 0x000fe20000000000 */
[----:B-1----:R-:W-:Y:S01]  /*0720*/  UMOV UR5, 0x20 ;  /* 0x0000002000057882 */ /* 0x002fe20000000000 */
[----:B------:R-:W-:Y:S01]  /*0730*/  UMOV UR4, 0x80 ;  /* 0x0000008000047882 */ /* 0x000fe20000000000 */
[----:B------:R-:W-:-:S04]  /*0740*/  UIADD3 UR10, UPT, UPT, -UR5, 0x100000, URZ ;  /* 0x00100000050a7890 */ /* 0x000fc8000fffe1ff */
[----:B------:R-:W-:Y:S02]  /*0750*/  USHF.L.U32 UR11, UR10, 0xb, URZ ;  /* 0x0000000b0a0b7899 */ /* 0x000fe400080006ff */
[----:B------:R-:W-:Y:S02]  /*0760*/  USHF.L.U32 UR10, UR10, 0x1, URZ ;  /* 0x000000010a0a7899 */ /* 0x000fe400080006ff */
[----:B------:R-:W-:-:S04]  /*0770*/  UIADD3 UR4, UPT, UPT, -UR4, 0x100000, URZ ;  /* 0x0010000004047890 */ /* 0x000fc8000fffe1ff */
[----:B------:R-:W-:Y:S02]  /*0780*/  USHF.L.U32 UR5, UR4, 0xb, URZ ;  /* 0x0000000b04057899 */ /* 0x000fe400080006ff */
[----:B------:R-:W-:Y:S01]  /*0790*/  USHF.L.U32 UR4, UR4, 0x1, URZ ;  /* 0x0000000104047899 */ /* 0x000fe200080006ff */
[----:B------:R-:W-:Y:S01]  /*07a0*/  ELECT P0, URZ, PT ;  /* 0x0000000000ff782f */ /* 0x000fe20003800000 */
[----:B--2---:R-:W-:Y:S01]  /*07b0*/  ULEA UR7, UR7, UR9, 0x18 ;  /* 0x0000000907077291 */ /* 0x004fe2000f8ec0ff */
[----:B------:R-:W1:Y:S11]  /*07c0*/  FENCE.VIEW.ASYNC.S ;  /* 0x00000000000073c6 */ /* 0x000e760000000000 */
[----:B-1----:R2:W1:Y:S01]  /*07d0*/  SYNCS.EXCH.64 URZ, [UR7+0x80], UR10 ;  /* 0x0000800a07ff75b2 */ /* 0x0024620008000100 */
[----:B------:R2:W1:Y:S01]  /*07e0*/  SYNCS.EXCH.64 URZ, [UR7+0x98], UR4 ;  /* 0x0000980407ff75b2 */ /* 0x0004620008000100 */
[----:B------:R2:W1:Y:S01]  /*07f0*/  SYNCS.EXCH.64 URZ, [UR7+0x88], UR10 ;  /* 0x0000880a07ff75b2 */ /* 0x0004620008000100 */
[----:B------:R2:W1:Y:S01]  /*0800*/  SYNCS.EXCH.64 URZ, [UR7+0xa0], UR4 ;  /* 0x0000a00407ff75b2 */ /* 0x0004620008000100 */
[----:B------:R2:W1:Y:S01]  /*0810*/  SYNCS.EXCH.64 URZ, [UR7+0x90], UR10 ;  /* 0x0000900a07ff75b2 */ /* 0x0004620008000100 */
[----:B------:R2:W1:Y:S02]  /*0820*/  SYNCS.EXCH.64 URZ, [UR7+0xa8], UR4 ;  /* 0x0000a80407ff75b2 */ /* 0x0004640008000100 */
[----:B--2---:R-:W-:Y:S01]  /*0830*/  NOP ;  /* 0x0000000000007918 */ /* 0x004fe20000000000 */
.L_x_10:
[----:B------:R-:W2:Y:S01]  /*0840*/  SHFL.IDX PT, R2, R162, RZ, 0x1f ;  /* 0x00001fffa2027589 */ /* 0x000ea200000e0000 */
[----:B------:R-:W-:Y:S01]  /*0850*/  NOP ;  /* 0x0000000000007918 */ /* 0x000fe20000000000 */
[----:B--2---:R-:W-:-:S13]  /*0860*/  ISETP.NE.AND P0, PT, R2, 0x3, PT ;  /* 0x000000030200780c */ /* 0x004fda0003f05270 */
[----:B------:R-:W-:Y:S05]  /*0870*/  @P0 BRA `(.L_x_11) ;  /* 0x0000000000300947 */ /* 0x000fea0003800000 */
[----:B-1----:R-:W1:Y:S01]  /*0880*/  S2UR UR5, SR_CgaCtaId ;  /* 0x00000000000579c3 */ /* 0x002e620000008800 */
        /* <DEDUP_REMOVED lines=8> */
[----:B-1----:R2:W1:Y:S01]  /*0910*/  SYNCS.EXCH.64 URZ, [UR5+0xb0], UR10 ;  /* 0x0000b00a05ff75b2 */ /* 0x0024620008000100 */
[----:B------:R2:W1:Y:S02]  /*0920*/  SYNCS.EXCH.64 URZ, [UR5+0xb8], UR10 ;  /* 0x0000b80a05ff75b2 */ /* 0x0004640008000100 */
[----:B--2---:R-:W-:Y:S01]  /*0930*/  NOP ;  /* 0x0000000000007918 */ /* 0x004fe20000000000 */
.L_x_11:
[----:B------:R-:W2:Y:S01]  /*0940*/  SHFL.IDX PT, R2, R162, RZ, 0x1f ;  /* 0x00001fffa2027589 */ /* 0x000ea200000e0000 */
[----:B------:R-:W-:Y:S01]  /*0950*/  NOP ;  /* 0x0000000000007918 */ /* 0x000fe20000000000 */
[----:B--2---:R-:W-:-:S13]  /*0960*/  ISETP.NE.AND P0, PT, R2, 0x4, PT ;  /* 0x000000040200780c */ /* 0x004fda0003f05270 */
[----:B------:R-:W-:Y:S05]  /*0970*/  @P0 BRA `(.L_x_12) ;  /* 0x00000000004c0947 */ /* 0x000fea0003800000 */
[----:B-1----:R-:W1:Y:S01]  /*0980*/  S2UR UR5, SR_CgaCtaId ;  /* 0x00000000000579c3 */ /* 0x002e620000008800 */
[----:B------:R-:W-:Y:S01]  /*0990*/  UMOV UR9, 0x100 ;  /* 0x0000010000097882 */ /* 0x000fe20000000000 */
[----:B------:R-:W-:Y:S01]  /*09a0*/  UMOV UR7, 0x400 ;  /* 0x0000040000077882 */ /* 0x000fe20000000000 */
[----:B------:R-:W-:Y:S01]  /*09b0*/  USEL UR9, UR9, 0xe0, UP2 ;  /* 0x000000e009097887 */ /* 0x000fe20009000000 */
[----:B------:R-:W-:Y:S01]  /*09c0*/  UMOV UR4, 0x1 ;  /* 0x0000000100047882 */ /* 0x000fe20000000000 */
[----:B------:R-:W-:Y:S01]  /*09d0*/  ELECT P0, URZ, PT ;  /* 0x0000000000ff782f */ /* 0x000fe20003800000 */
[----:B------:R-:W-:-:S04]  /*09e0*/  UIADD3 UR10, UPT, UPT, -UR4, 0x100000, URZ ;  /* 0x00100000040a7890 */ /* 0x000fc8000fffe1ff */
[----:B------:R-:W-:Y:S02]  /*09f0*/  USHF.L.U32 UR11, UR10, 0xb, URZ ;  /* 0x0000000b0a0b7899 */ /* 0x000fe400080006ff */
[----:B------:R-:W-:Y:S02]  /*0a00*/  USHF.L.U32 UR10, UR10, 0x1, URZ ;  /* 0x000000010a0a7899 */ /* 0x000fe400080006ff */
[----:B------:R-:W-:-:S04]  /*0a10*/  UIADD3 UR12, UPT, UPT, -UR9, 0x100000, URZ ;  /* 0x00100000090c7890 */ /* 0x000fc8000fffe1ff */
[----:B------:R-:W-:Y:S02]  /*0a20*/  USHF.L.U32 UR13, UR12, 0xb, URZ ;  /* 0x0000000b0c0d7899 */ /* 0x000fe400080006ff */
[----:B------:R-:W-:Y:S02]  /*0a30*/  USHF.L.U32 UR12, UR12, 0x1, URZ ;  /* 0x000000010c0c7899 */ /* 0x000fe400080006ff */
[----:B-1----:R-:W-:Y:S01]  /*0a40*/  ULEA UR5, UR5, UR7, 0x18 ;  /* 0x0000000705057291 */ /* 0x002fe2000f8ec0ff */
[----:B------:R-:W1:Y:S11]  /*0a50*/  FENCE.VIEW.ASYNC.S ;  /* 0x00000000000073c6 */ /* 0x000e760000000000 */
[----:B-1----:R2:W1:Y:S01]  /*0a60*/  SYNCS.EXCH.64 URZ, [UR5+0xc0], UR10 ;  /* 0x0000c00a05ff75b2 */ /* 0x0024620008000100 */
[----:B------:R2:W1:Y:S01]  /*0a70*/  SYNCS.EXCH.64 URZ, [UR5+0xd0], UR12 ;  /* 0x0000d00c05ff75b2 */ /* 0x0004620008000100 */
[----:B------:R2:W1:Y:S01]  /*0a80*/  SYNCS.EXCH.64 URZ, [UR5+0xc8], UR10 ;  /* 0x0000c80a05ff75b2 */ /* 0x0004620008000100 */
[----:B------:R2:W1:Y:S02]  /*0a90*/  SYNCS.EXCH.64 URZ, [UR5+0xd8], UR12 ;  /* 0x0000d80c05ff75b2 */ /* 0x0004640008000100 */
[----:B--2---:R-:W-:Y:S01]  /*0aa0*/  NOP ;  /* 0x0000000000007918 */ /* 0x004fe20000000000 */
.L_x_12:
        /* <DEDUP_REMOVED lines=20> */
[----:B------:R2:W1:Y:S02]  /*0bf0*/  SYNCS.EXCH.64 URZ, [UR7+0xf8], UR4 ;  /* 0x0000f80407ff75b2 */ /* 0x0004640008000100 */
[----:B--2---:R-:W-:Y:S01]  /*0c00*/  NOP ;  /* 0x0000000000007918 */ /* 0x004fe20000000000 */
.L_x_13:
        /* <DEDUP_REMOVED lines=18> */
.L_x_14:
[----:B-1----:R-:W1:Y:S01]  /*0d30*/  S2UR UR5, SR_CTAID.X ;  /* 0x00000000000579c3 */ /* 0x002e620000002500 */
[----:B------:R-:W-:-:S05]  /*0d40*/  CS2R.32 R156, SR_CgaSize ;  /* 0x00000000009c7805 */ /* 0x000fca0000008a00 */
[----:B------:R-:W-:-:S05]  /*0d50*/  IMAD R156, R156, -0xa0, RZ ;  /* 0xffffff609c9c7824 */ /* 0x000fca00078e02ff */
[----:B------:R-:W-:-:S14]  /*0d60*/  R2UR UR9, R156 ;  /* 0x000000009c0972ca */ /* 0x000fdc00000e0000 */
[----:B------:R-:W2:Y:S01]  /*0d70*/  LDCU UR9, c[0x0][UR9+0x2b0] ;  /* 0x00005600090977ac */ /* 0x000ea20008000800 */
[----:B------:R-:W-:Y:S01]  /*0d80*/  NOP ;  /* 0x0000000000007918 */ /* 0x000fe20000000000 */
[----:B------:R-:W-:-:S05]  /*0d90*/  CS2R.32 R156, SR_CgaSize ;  /* 0x00000000009c7805 */ /* 0x000fca0000008a00 */
[----:B------:R-:W-:-:S05]  /*0da0*/  IMAD R156, R156, -0xa0, RZ ;  /* 0xffffff609c9c7824 */ /* 0x000fca00078e02ff */
[----:B------:R-:W-:-:S14]  /*0db0*/  R2UR UR7, R156 ;  /* 0x000000009c0772ca */ /* 0x000fdc00000e0000 */
[----:B------:R-:W3:Y:S01]  /*0dc0*/  LDCU UR7, c[0x0][UR7+0x2b4] ;  /* 0x00005680070777ac */ /* 0x000ee20008000800 */
[----:B------:R-:W4:Y:S08]  /*0dd0*/  S2UR UR4, SR_CTAID.Y ;  /* 0x00000000000479c3 */ /* 0x000f300000002600 */
[----:B------:R-:W3:Y:S01]  /*0de0*/  LDC R9, c[0x0][0xb24] ;  /* 0x0002c900ff097b82 */ /* 0x000ee20000000800 */
[----:B-1----:R-:W-:-:S02]  /*0df0*/  I2FP.F32.U32 R4, UR5 ;  /* 0x0000000500047c45 */ /* 0x002fc40008201000 */
[----:B------:R-:W-:-:S05]  /*0e00*/  CS2R.32 R5, SR_CgaSize ;  /* 0x0000000000057805 */ /* 0x000fca0000008a00 */
[----:B------:R-:W-:-:S06]  /*0e10*/  IMAD R5, R5, -0xa0, RZ ;  /* 0xffffff6005057824 */ /* 0x000fcc00078e02ff */
[----:B------:R-:W1:Y:S01]  /*0e20*/  LDC R5, c[0x0][R5+0x2a0] ;  /* 0x0000a80005057b82 */ /* 0x000e620000000800 */
[----:B------:R-:W-:Y:S01]  /*0e30*/  MOV R21, UR5 ;  /* 0x0000000500157c02 */ /* 0x000fe20008000f00 */
[----:B--2---:R-:W-:Y:S01]  /*0e40*/  FMUL R4, R4, UR9 ;  /* 0x0000000904047c20 */ /* 0x004fe20008400000 */
[----:B----4-:R-:W-:Y:S02]  /*0e50*/  I2FP.F32.U32 R2, UR4 ;  /* 0x0000000400027c45 */ /* 0x010fe40008201000 */
[----:B------:R-:W-:-:S05]  /*0e60*/  CS2R.32 R3, SR_CgaSize ;  /* 0x0000000000037805 */ /* 0x000fca0000008a00 */
[----:B------:R-:W-:-:S06]  /*0e70*/  IMAD R3, R3, -0xa0, RZ ;  /* 0xffffff6003037824 */ /* 0x000fcc00078e02ff */
[----:B------:R-:W2:Y:S01]  /*0e80*/  LDC R3, c[0x0][R3+0x2a4] ;  /* 0x0000a90003037b82 */ /* 0x000ea20000000800 */
[----:B------:R-:W4:Y:S01]  /*0e90*/  F2I.U32.TRUNC.NTZ R156, R4 ;  /* 0x00000004009c7305 */ /* 0x000f22000020f000 */
[----:B------:R-:W-:Y:S01]  /*0ea0*/  MOV R20, UR4 ;  /* 0x0000000400147c02 */ /* 0x000fe20008000f00 */
[----:B---3--:R-:W-:-:S05]  /*0eb0*/  FMUL R2, R2, UR7 ;  /* 0x0000000702027c20 */ /* 0x008fca0008400000 */
[----:B------:R-:W-:Y:S01]  /*0ec0*/  BAR.SYNC.DEFER_BLOCKING 0x0 ;  /* 0x0000000000007b1d */ /* 0x000fe20000010000 */
[----:B------:R-:W-:-:S05]  /*0ed0*/  ISETP.GE.AND P0, PT, R9, 0x1, PT ;  /* 0x000000010900780c */ /* 0x000fca0003f06270 */
[----:B------:R-:W3:Y:S02]  /*0ee0*/  F2I.U32.TRUNC.NTZ R154, R2 ;  /* 0x00000002009a7305 */ /* 0x000ee4000020f000 */
[----:B------:R-:W2:Y:S01]  /*0ef0*/  S2UR UR36, SR_CTAID.Z ;  /* 0x00000000002479c3 */ /* 0x000ea20000002700 */
[----:B----4-:R-:W-:-:S05]  /*0f00*/  IADD3 R156, PT, PT, -R156, RZ, RZ ;  /* 0x000000ff9c9c7210 */ /* 0x010fca0007ffe1ff */
[----:B-1----:R-:W-:Y:S01]  /*0f10*/  IMAD R156, R5, R156, UR5 ;  /* 0x00000005059c7e24 */ /* 0x002fe2000f8e029c */
[----:B---3--:R-:W-:-:S05]  /*0f20*/  IADD3 R154, PT, PT, -R154, RZ, RZ ;  /* 0x000000ff9a9a7210 */ /* 0x008fca0007ffe1ff */
[----:B--2---:R-:W-:Y:S01]  /*0f30*/  IMAD R154, R3, R154, UR4 ;  /* 0x00000004039a7e24 */ /* 0x004fe2000f8e029a */
[----:B------:R-:W-:Y:S06]  /*0f40*/  @!P0 BRA `(.L_x_15) ;  /* 0x0000000000b88947 */ /* 0x000fec0003800000 */
[----:B------:R-:W1:Y:S01]  /*0f50*/  LDC.64 R4, c[0x0][0xb18] ;  /* 0x0002c600ff047b82 */ /* 0x000e620000000a00 */
[----:B------:R-:W-:-:S07]  /*0f60*/  ISETP.NE.AND P0, PT, R9, 0x1, PT ;  /* 0x000000010900780c */ /* 0x000fce0003f05270 */
[----:B------:R-:W2:Y:S08]  /*0f70*/  LDC R10, c[0x0][0xb0c] ;  /* 0x0002c300ff0a7b82 */ /* 0x000eb00000000800 */
[----:B------:R-:W3:Y:S08]  /*0f80*/  LDC R11, c[0x0][0x370] ;  /* 0x0000dc00ff0b7b82 */ /* 0x000ef00000000800 */
[----:B------:R-:W4:Y:S01]  /*0f90*/  LDC R12, c[0x0][0x374] ;  /* 0x0000dd00ff0c7b82 */ /* 0x000f220000000800 */
[----:B-1----:R-:W-:-:S07]  /*0fa0*/  ISETP.NE.AND P1, PT, R4, 0x1, PT ;  /* 0x000000010400780c */ /* 0x002fce0003f25270 */
[----:B------:R-:W3:Y:S01]  /*0fb0*/  LDC.64 R6, c[0x0][0xb10] ;  /* 0x0002c400ff067b82 */ /* 0x000ee20000000a00 */
[----:B--2---:R-:W-:-:S07]  /*0fc0*/  ISETP.NE.AND P2, PT, R10, 0x1, PT ;  /* 0x000000010a00780c */ /* 0x004fce0003f45270 */
[----:B------:R-:W1:Y:S08]  /*0fd0*/  LDC R8, c[0x0][0xb20] ;  /* 0x0002c800ff087b82 */ /* 0x000e700000000800 */
[----:B------:R-:W2:Y:S01]  /*0fe0*/  LDC.64 R2, c[0x0][0xb28] ;  /* 0x0002ca00ff027b82 */ /* 0x000ea20000000a00 */
[----:B----4-:R-:W-:-:S04]  /*0ff0*/  IMAD.HI.U32 R13, R12, R5, RZ ;  /* 0x000000050c0d7227 */ /* 0x010fc800078e00ff */
[----:B------:R-:W-:-:S04]  /*1000*/  IMAD.HI.U32 R5, R20, R5, RZ ;  /* 0x0000000514057227 */ /* 0x000fc800078e00ff */
[----:B---3--:R-:W-:-:S04]  /*1010*/  IMAD.HI.U32 R14, R11, R6, RZ ;  /* 0x000000060b0e7227 */ /* 0x008fc800078e00ff */
[C---:B------:R-:W-:Y:S01]  /*1020*/  IMAD.HI.U32 R16, R21.reuse, R6, RZ ;  /* 0x0000000615107227 */ /* 0x040fe200078e00ff */
[-C--:B------:R-:W-:Y:S02]  /*1030*/  @P2 SHF.R.U32.HI R11, RZ, R7.reuse, R14 ;  /* 0x00000007ff0b2219 */ /* 0x080fe4000001160e */
[-C--:B-1----:R-:W-:Y:S02]  /*1040*/  @P1 SHF.R.U32.HI R12, RZ, R8.reuse, R13 ;  /* 0x00000008ff0c1219 */ /* 0x082fe4000001160d */
[----:B------:R-:W-:Y:S02]  /*1050*/  SHF.R.U32.HI R5, RZ, R8, R5 ;  /* 0x00000008ff057219 */ /* 0x000fe40000011605 */
[----:B------:R-:W-:Y:S02]  /*1060*/  SHF.R.U32.HI R16, RZ, R7, R16 ;  /* 0x00000007ff107219 */ /* 0x000fe40000011610 */
[----:B------:R-:W-:Y:S01]  /*1070*/  SEL R5, R20, R5, !P1 ;  /* 0x0000000514057207 */ /* 0x000fe20004800000 */
[----:B--2---:R-:W-:Y:S01]  /*1080*/  IMAD.HI.U32 R14, R12, R2, RZ ;  /* 0x000000020c0e7227 */ /* 0x004fe200078e00ff */
[----:B------:R-:W-:-:S02]  /*1090*/  SEL R7, R21, R16, !P2 ;  /* 0x0000001015077207 */ /* 0x000fc40005000000 */
[----:B------:R-:W-:Y:S01]  /*10a0*/  IADD3 R13, PT, PT, -R5, RZ, RZ ;  /* 0x000000ff050d7210 */ /* 0x000fe20007ffe1ff */
[----:B------:R-:W-:Y:S01]  /*10b0*/  IMAD.HI.U32 R6, R11, R2, RZ ;  /* 0x000000020b067227 */ /* 0x000fe200078e00ff */
[----:B------:R-:W-:-:S03]  /*10c0*/  @P0 SHF.R.U32.HI R12, RZ, R3, R14 ;  /* 0x00000003ff0c0219 */ /* 0x000fc6000001160e */
[----:B------:R-:W-:Y:S01]  /*10d0*/  IMAD R13, R4, R13, R20 ;  /* 0x0000000d040d7224 */ /* 0x000fe200078e0214 */
[----:B------:R-:W-:Y:S01]  /*10e0*/  @P0 SHF.R.U32.HI R11, RZ, R3, R6 ;  /* 0x00000003ff0b0219 */ /* 0x000fe20000011606 */
[----:B------:R-:W-:-:S04]  /*10f0*/  IMAD R12, R12, R9, RZ ;  /* 0x000000090c0c7224 */ /* 0x000fc800078e02ff */
[----:B------:R-:W-:Y:S01]  /*1100*/  IMAD R6, R11, R9, RZ ;  /* 0x000000090b067224 */ /* 0x000fe200078e02ff */
[----:B------:R-:W-:-:S04]  /*1110*/  ISETP.GE.AND P1, PT, R5, R12, PT ;  /* 0x0000000c0500720c */ /* 0x000fc80003f26270 */
[----:B------:R-:W-:Y:S01]  /*1120*/  ISETP.GE.OR P1, PT, R7, R6, P1 ;  /* 0x000000060700720c */ /* 0x000fe20000f26670 */
[----:B------:R-:W-:-:S05]  /*1130*/  IMAD.HI.U32 R6, R5, R2, RZ ;  /* 0x0000000205067227 */ /* 0x000fca00078e00ff */
[----:B------:R-:W-:-:S04]  /*1140*/  SHF.R.U32.HI R6, RZ, R3, R6 ;  /* 0x00000003ff067219 */ /* 0x000fc80000011606 */
[----:B------:R-:W-:-:S03]  /*1150*/  SEL R6, R5, R6, !P0 ;  /* 0x0000000605067207 */ /* 0x000fc60004000000 */
[----:B------:R-:W-:Y:S01]  /*1160*/  @!P1 IMAD.HI.U32 R8, R7, R2, RZ ;  /* 0x0000000207089227 */ /* 0x000fe200078e00ff */
[----:B------:R-:W-:-:S04]  /*1170*/  IADD3 R2, PT, PT, -R6, RZ, RZ ;  /* 0x000000ff06027210 */ /* 0x000fc80007ffe1ff */
[----:B------:R-:W-:Y:S01]  /*1180*/  @!P1 SHF.R.U32.HI R8, RZ, R3, R8 ;  /* 0x00000003ff089219 */ /* 0x000fe20000011608 */
[----:B------:R-:W-:-:S03]  /*1190*/  IMAD R2, R9, R2, R5 ;  /* 0x0000000209027224 */ /* 0x000fc600078e0205 */
[----:B------:R-:W-:-:S05]  /*11a0*/  @!P1 SEL R3, R7, R8, !P0 ;  /* 0x0000000807039207 */ /* 0x000fca0004000000 */
[--C-:B------:R-:W-:Y:S02]  /*11b0*/  @!P1 IMAD.IADD R6, R6, 0x1, -R3.reuse ;  /* 0x0000000106069824 */ /* 0x100fe400078e0a03 */
[----:B------:R-:W-:Y:S01]  /*11c0*/  @!P1 IMAD R3, R2, R11, R3 ;  /* 0x0000000b02039224 */ /* 0x000fe200078e0203 */
[----:B------:R-:W-:Y:S01]  /*11d0*/  IADD3 R2, PT, PT, -R7, RZ, RZ ;  /* 0x000000ff07027210 */ /* 0x000fe20007ffe1ff */
[----:B------:R-:W-:Y:S02]  /*11e0*/  @!P1 IMAD R5, R6, R9, R7 ;  /* 0x0000000906059224 */ /* 0x000fe400078e0207 */
[----:B------:R-:W-:Y:S02]  /*11f0*/  @!P1 IMAD.MOV.U32 R7, RZ, RZ, R3 ;  /* 0x000000ffff079224 */ /* 0x000fe400078e0003 */
[----:B------:R-:W-:Y:S02]  /*1200*/  IMAD R2, R10, R2, R21 ;  /* 0x000000020a027224 */ /* 0x000fe400078e0215 */
[----:B------:R-:W-:-:S02]  /*1210*/  IMAD R20, R5, R4, R13 ;  /* 0x0000000405147224 */ /* 0x000fc400078e020d */
[----:B------:R-:W-:Y:S02]  /*1220*/  IMAD R21, R7, R10, R2 ;  /* 0x0000000a07157224 */ /* 0x000fe400078e0202 */
.L_x_15:
[----:B------:R-:W1:Y:S01]  /*1230*/  LDCU UR4, c[0x0][0xb30] ;  /* 0x00016600ff0477ac */ /* 0x000e620008000800 */
[----:B------:R-:W2:Y:S08]  /*1240*/  S2UR UR37, SR_CgaCtaId ;  /* 0x00000000002579c3 */ /* 0x000eb00000008800 */
[----:B------:R-:W3:Y:S01]  /*1250*/  LDC R72, c[0x0][0xb24] ;  /* 0x0002c900ff487b82 */ /* 0x000ee20000000800 */
[----:B-1----:R-:W-:-:S09]  /*1260*/  UISETP.NE.AND UP1, UPT, UR4, 0x1, UPT ;  /* 0x000000010400788c */ /* 0x002fd2000bf25270 */
[----:B--2---:R-:W-:Y:S05]  /*1270*/  BRA.U UP1, `(.L_x_16) ;  /* 0x0000000101407547 */ /* 0x004fea000b800000 */
[----:B------:R-:W1:Y:S08]  /*1280*/  LDC.64 R4, c[0x0][0xb10] ;  /* 0x0002c400ff047b82 */ /* 0x000e700000000a00 */
[----:B------:R-:W2:Y:S08]  /*1290*/  LDC.64 R2, c[0x0][0xb18] ;  /* 0x0002c600ff027b82 */ /* 0x000eb00000000a00 */
[----:B------:R-:W4:Y:S08]  /*12a0*/  LDC R6, c[0x0][0xb20] ;  /* 0x0002c800ff067b82 */ /* 0x000f300000000800 */
[----:B------:R-:W3:Y:S01]  /*12b0*/  LDC R8, c[0x0][0xb0c] ;  /* 0x0002c300ff087b82 */ /* 0x000ee20000000800 */
[----:B-1----:R-:W-:-:S05]  /*12c0*/  IMAD.HI.U32 R4, R21, R4, RZ ;  /* 0x0000000415047227 */ /* 0x002fca00078e00ff */
[----:B------:R-:W-:Y:S01]  /*12d0*/  SHF.R.U32.HI R4, RZ, R5, R4 ;  /* 0x00000005ff047219 */ /* 0x000fe20000011604 */
[----:B--2---:R-:W-:Y:S01]  /*12e0*/  IMAD.HI.U32 R3, R20, R3, RZ ;  /* 0x0000000314037227 */ /* 0x004fe200078e00ff */
[----:B------:R-:W-:-:S04]  /*12f0*/  ISETP.NE.AND P0, PT, R2, 0x1, PT ;  /* 0x000000010200780c */ /* 0x000fc80003f05270 */
[----:B----4-:R-:W-:-:S04]  /*1300*/  SHF.R.U32.HI R3, RZ, R6, R3 ;  /* 0x00000006ff037219 */ /* 0x010fc80000011603 */
[----:B------:R-:W-:Y:S02]  /*1310*/  SEL R3, R20, R3, !P0 ;  /* 0x0000000314037207 */ /* 0x000fe40004000000 */
[----:B---3--:R-:W-:-:S04]  /*1320*/  ISETP.NE.AND P1, PT, R8, 0x1, PT ;  /* 0x000000010800780c */ /* 0x008fc80003f25270 */
[----:B------:R-:W-:-:S05]  /*1330*/  SEL R4, R21, R4, !P1 ;  /* 0x0000000415047207 */ /* 0x000fca0004800000 */
[----:B------:R-:W-:Y:S02]  /*1340*/  IMAD.IADD R5, R3, 0x1, -R4 ;  /* 0x0000000103057824 */ /* 0x000fe400078e0a04 */
[----:B------:R-:W-:Y:S02]  /*1350*/  IMAD.IADD R3, R4, 0x1, -R3 ;  /* 0x0000000104037824 */ /* 0x000fe400078e0a03 */
[----:B------:R-:W-:Y:S02]  /*1360*/  IMAD R21, R5, R8, R21 ;  /* 0x0000000805157224 */ /* 0x000fe400078e0215 */
[----:B------:R-:W-:-:S07]  /*1370*/  IMAD R20, R3, R2, R20 ;  /* 0x0000000203147224 */ /* 0x000fce00078e0214 */
.L_x_16:
[----:B------:R-:W-:Y:S01]  /*1380*/  BAR.SYNC.DEFER_BLOCKING 0x0 ;  /* 0x0000000000007b1d */ /* 0x000fe20000010000 */
[----:B------:R-:W-:Y:S01]  /*1390*/  UISETP.NE.AND UP1, UPT, UR8, 0x2, UPT ;  /* 0x000000020800788c */ /* 0x000fe2000bf25270 */
[----:B------:R-:W-:Y:S02]  /*13a0*/  ISETP.NE.OR P5, PT, R0, 0x2, !P5 ;  /* 0x000000020000780c */ /* 0x000fe40006fa5670 */
[----:B------:R-:W-:-:S06]  /*13b0*/  LOP3.LUT R2, R170, 0x1f, RZ, 0xc0, !PT ;  /* 0x0000001faa027812 */ /* 0x000fcc00078ec0ff */
[----:B------:R-:W-:Y:S05]  /*13c0*/  BRA.U UP1, `(.L_x_17) ;  /* 0x0000001101f07547 */ /* 0x000fea000b800000 */
[----:B------:R-:W1:Y:S01]  /*13d0*/  LDCU UR15, c[0x0][0x38c] ;  /* 0x00007180ff0f77ac */ /* 0x000e620008000800 */
[----:B------:R-:W2:Y:S01]  /*13e0*/  LDC R9, c[0x0][0x370] ;  /* 0x0000dc00ff097b82 */ /* 0x000ea20000000800 */
[----:B------:R-:W-:Y:S01]  /*13f0*/  PLOP3.LUT P1, PT, PT, PT, UP2, 0x80, 0x8 ;  /* 0x000000000008781c */ /* 0x000fe20003f2f028 */
[----:B------:R-:W-:Y:S01]  /*1400*/  HFMA2 R12, -RZ, RZ, 0, 0 ;  /* 0x00000000ff0c7431 */ /* 0x000fe200000001ff */
[----:B------:R-:W-:Y:S01]  /*1410*/  ISETP.EQ.OR P4, PT, R2, RZ, P5 ;  /* 0x000000ff0200720c */ /* 0x000fe20002f82670 */
[----:B------:R-:W-:Y:S01]  /*1420*/  IMAD.MOV.U32 R15, RZ, RZ, 0x1 ;  /* 0x00000001ff0f7424 */ /* 0x000fe200078e00ff */
[----:B------:R-:W-:Y:S01]  /*1430*/  PLOP3.LUT P1, PT, P1, PT, PT, 0x8, 0x80 ;  /* 0x000000000080781c */ /* 0x000fe20000f2e170 */
[----:B------:R-:W-:Y:S01]  /*1440*/  IMAD.MOV.U32 R14, RZ, RZ, RZ ;  /* 0x000000ffff0e7224 */ /* 0x000fe200078e00ff */
[----:B------:R-:W-:Y:S01]  /*1450*/  MOV R8, 0x1 ;  /* 0x0000000100087802 */ /* 0x000fe20000000f00 */
[----:B------:R-:W4:Y:S01]  /*1460*/  LDC R0, c[0x0][0x374] ;  /* 0x0000dd00ff007b82 */ /* 0x000f220000000800 */
[----:B------:R-:W-:Y:S01]  /*1470*/  IMAD.MOV.U32 R10, RZ, RZ, RZ ;  /* 0x000000ffff0a7224 */ /* 0x000fe200078e00ff */
[----:B------:R-:W2:Y:S01]  /*1480*/  LDCU.64 UR24, c[0x0][0x348] ;  /* 0x00006900ff1877ac */ /* 0x000ea20008000a00 */
[----:B------:R-:W-:Y:S01]  /*1490*/  UMOV UR13, URZ ;  /* 0x000000ff000d7c82 */ /* 0x000fe20008000000 */
[----:B-1----:R-:W-:-:S04]  /*14a0*/  UIADD3 UR5, UPT, UPT, UR15, 0x1f, URZ ;  /* 0x0000001f0f057890 */ /* 0x002fc8000fffe0ff */
[----:B------:R-:W-:-:S04]  /*14b0*/  USHF.R.S32.HI UR4, URZ, 0x1f, UR5 ;  /* 0x0000001fff047899 */ /* 0x000fc80008011405 */
[----:B------:R-:W-:-:S04]  /*14c0*/  ULEA.HI UR4, UR4, UR5, URZ, 0x5 ;  /* 0x0000000504047291 */ /* 0x000fc8000f8f28ff */
[----:B------:R-:W-:Y:S02]  /*14d0*/  USHF.R.S32.HI UR22, URZ, 0x5, UR4 ;  /* 0x00000005ff167899 */ /* 0x000fe40008011404 */
[----:B------:R-:W-:Y:S02]  /*14e0*/  UIADD3 UR4, UPT, UPT, UR15, -0x1, URZ ;  /* 0xffffffff0f047890 */ /* 0x000fe4000fffe0ff */
[----:B------:R-:W-:Y:S02]  /*14f0*/  UISETP.LT.U32.AND UP0, UPT, UR22, 0x8, UPT ;  /* 0x000000081600788c */ /* 0x000fe4000bf01070 */
[----:B------:R-:W-:Y:S02]  /*1500*/  UISETP.GE.U32.AND UP1, UPT, UR4, -0x3f, UPT ;  /* 0xffffffc10400788c */ /* 0x000fe4000bf26070 */
[----:B------:R-:W-:Y:S02]  /*1510*/  USEL UR21, UR22, 0x8, UP0 ;  /* 0x0000000816157887 */ /* 0x000fe40008000000 */
[----:B------:R-:W-:-:S02]  /*1520*/  UIADD3 UR15, UPT, UPT, UR15, 0x3e, URZ ;  /* 0x0000003e0f0f7890 */ /* 0x000fc4000fffe0ff */
[----:B------:R-:W-:Y:S02]  /*1530*/  UIADD3 UR7, UPT, UPT, UR21, -0x1, URZ ;  /* 0xffffffff15077890 */ /* 0x000fe4000fffe0ff */
[----:B------:R-:W-:-:S03]  /*1540*/  UIADD3 UR14, UPT, UPT, UR22, -UR21, URZ ;  /* 0x80000015160e7290 */ /* 0x000fc6000fffe0ff */
[----:B------:R-:W-:-:S04]  /*1550*/  @UP1 UIADD3 UR7, UPT, UPT, UR21, URZ, URZ ;  /* 0x000000ff15071290 */ /* 0x000fc8000fffe0ff */
[----:B--2---:R-:W-:-:S12]  /*1560*/  UIADD3 UR7, UPT, UPT, UR7, 0x1, URZ ;  /* 0x0000000107077890 */ /* 0x004fd8000fffe0ff */
.L_x_35:
[----:B------:R-:W-:Y:S01]  /*1570*/  UISETP.NE.AND UP0, UPT, UR37, URZ, UPT ;  /* 0x000000ff2500728c */ /* 0x000fe2000bf05270 */
[----:B------:R-:W1:Y:S08]  /*1580*/  S2UR UR37, SR_CgaCtaId ;  /* 0x00000000002579c3 */ /* 0x000e700000008800 */
[----:B------:R-:W-:Y:S05]  /*1590*/  BRA.U UP0, `(.L_x_18) ;  /* 0x0000000100347547 */ /* 0x000fea000b800000 */
[----:B------:R-:W2:Y:S01]  /*15a0*/  S2R R2, SR_CgaCtaId ;  /* 0x0000000000027919 */ /* 0x000ea20000008800 */
[----:B------:R-:W-:-:S04]  /*15b0*/  MOV R3, 0x400 ;  /* 0x0000040000037802 */ /* 0x000fc80000000f00 */
[----:B--2---:R-:W-:Y:S02]  /*15c0*/  LEA R3, R2, R3, 0x18 ;  /* 0x0000000302037211 */ /* 0x004fe400078ec0ff */
[----:B------:R-:W-:-:S03]  /*15d0*/  SHF.L.U32 R2, R8, 0x1f, RZ ;  /* 0x0000001f08027819 */ /* 0x000fc600000006ff */
[----:B------:R-:W-:-:S04]  /*15e0*/  IMAD R3, R10, 0x8, R3 ;  /* 0x000000080a037824 */ /* 0x000fc800078e0203 */
[----:B------:R-:W2:Y:S02]  /*15f0*/  SYNCS.PHASECHK.TRANS64.TRYWAIT P0, [R3+URZ+0x110], R2 ;  /* 0x00011002030075a7 */ /* 0x000ea400080011ff */
[----:B--2---:R-:W-:Y:S05]  /*1600*/  @!P0 BRA `(.L_x_19) ;  /* 0x0000008000c08947 */ /* 0x004fea0003800000 */
.L_x_124:
[----:B------:R-:W-:Y:S01]  /*1610*/  VIADD R10, R10, 0x1 ;  /* 0x000000010a0a7836 */ /* 0x000fe20000000000 */
[----:B------:R2:W-:Y:S04]  /*1620*/  SYNCS.ARRIVE.TRANS64.A1T0 RZ, [R3+URZ+0x100], RZ ;  /* 0x000100ff03ff79a7 */ /* 0x0005e800081000ff */
[----:B------:R-:W-:-:S04]  /*1630*/  ISETP.NE.AND P0, PT, R10, 0x2, PT ;  /* 0x000000020a00780c */ /* 0x000fc80003f05270 */
[----:B------:R-:W-:Y:S02]  /*1640*/  SEL R10, R10, RZ, P0 ;  /* 0x000000ff0a0a7207 */ /* 0x000fe40000000000 */
[----:B--2---:R-:W-:-:S04]  /*1650*/  SEL R3, RZ, 0x1, P0 ;  /* 0x00000001ff037807 */ /* 0x004fc80000000000 */
[----:B------:R-:W-:-:S07]  /*1660*/  LOP3.LUT R8, R8, R3, RZ, 0x3c, !PT ;  /* 0x0000000308087212 */ /* 0x000fce00078e3cff */
.L_x_18:
[----:B------:R-:W-:Y:S01]  /*1670*/  UMOV UR4, 0x400 ;  /* 0x0000040000047882 */ /* 0x000fe20000000000 */
[----:B------:R-:W-:Y:S01]  /*1680*/  SHF.L.U32 R2, R15, 0x1f, RZ ;  /* 0x0000001f0f027819 */ /* 0x000fe200000006ff */
[----:B-1----:R-:W-:Y:S01]  /*1690*/  ULEA UR4, UR37, UR4, 0x18 ;  /* 0x0000000425047291 */ /* 0x002fe2000f8ec0ff */
[----:B------:R-:W-:Y:S01]  /*16a0*/  R2UR UR35, R21 ;  /* 0x00000000152372ca */ /* 0x000fe200000e0000 */
[----:B------:R-:W-:Y:S01]  /*16b0*/  UISETP.GE.U32.AND UP0, UPT, UR15, 0x3f, UPT ;  /* 0x0000003f0f00788c */ /* 0x000fe2000bf06070 */
[----:B------:R-:W-:Y:S01]  /*16c0*/  R2UR UR11, R20 ;  /* 0x00000000140b72ca */ /* 0x000fe200000e0000 */
[----:B------:R-:W-:Y:S01]  /*16d0*/  ULEA UR5, UR13, UR4, 0x3 ;  /* 0x000000040d057291 */ /* 0x000fe2000f8e18ff */
[----:B------:R-:W-:-:S08]  /*16e0*/  UMOV UR23, URZ ;  /* 0x000000ff00177c82 */ /* 0x000fd00008000000 */
[----:B------:R1:W2:Y:S01]  /*16f0*/  SYNCS.PHASECHK.TRANS64.TRYWAIT P0, [UR5+0x40], R2 ;  /* 0x00004002ff0075a7 */ /* 0x0002a20008001105 */
[----:B------:R-:W-:Y:S02]  /*1700*/  USHF.L.U32 UR35, UR35, 0x7, URZ ;  /* 0x0000000723237899 */ /* 0x000fe400080006ff */
[----:B------:R-:W-:Y:S01]  /*1710*/  UIMAD UR11, UR11, 0xc0, URZ ;  /* 0x000000c00b0b78a4 */ /* 0x000fe2000f8e02ff */
[----:B------:R-:W-:Y:S11]  /*1720*/  BRA.U !UP0, `(.L_x_20) ;  /* 0x0000000108a87547 */ /* 0x000ff6000b800000 */
[----:B------:R-:W-:Y:S01]  /*1730*/  UMOV UR16, URZ ;  /* 0x000000ff00107c82 */ /* 0x000fe20008000000 */
[----:B------:R-:W-:-:S05]  /*1740*/  UMOV UR6, UR13 ;  /* 0x0000000d00067c82 */ /* 0x000fca0008000000 */
.L_x_25:
[----:B--2---:R-:W-:Y:S01]  /*1750*/  @!P5 MOV R3, 0x5000 ;  /* 0x000050000003d802 */ /* 0x004fe20000000f00 */
[----:B-1----:R-:W-:Y:S01]  /*1760*/  ULEA UR33, UR6, UR4, 0x3 ;  /* 0x0000000406217291 */ /* 0x002fe2000f8e18ff */
[----:B--2---:R-:W-:Y:S11]  /*1770*/  @P0 BRA `(.L_x_21) ;  /* 0x00000000000c0947 */ /* 0x004ff60003800000 */
[----:B------:R-:W-:Y:S04]  /*1780*/  SHF.L.U32 R5, R15, 0x1f, RZ ;  /* 0x0000001f0f057819 */ /* 0x000fe800000006ff */
[----:B------:R-:W2:Y:S02]  /*1790*/  SYNCS.PHASECHK.TRANS64.TRYWAIT P0, [UR33+0x40], R5 ;  /* 0x00004005ff0075a7 */ /* 0x000ea40008001121 */
[----:B--2---:R-:W-:Y:S05]  /*17a0*/  @!P0 BRA `(.L_x_22) ;  /* 0x00000080006c8947 */ /* 0x004fea0003800000 */
.L_x_21:
[----:B------:R2:W-:Y:S01]  /*17b0*/  @!P5 SYNCS.ARRIVE.TRANS64 RZ, [UR33], R3 ;  /* 0x00000003ffffd9a7 */ /* 0x0005e20008000021 */
[----:B------:R-:W-:Y:S04]  /*17c0*/  BSSY.RECONVERGENT B0, `(.L_x_23) ;  /* 0x0000003000007945 */ /* 0x000fe80003800200 */
[----:B------:R-:W-:Y:S05]  /*17d0*/  @P4 BRA `(.L_x_24) ;  /* 0x0000000000044947 */ /* 0x000fea0003800000 */
[----:B------:R-:W-:Y:S05]  /*17e0*/  BPT.TRAP 0x1 ;  /* 0x000000040000795c */ /* 0x000fea0000300000 */
.L_x_24:
[----:B------:R-:W-:Y:S05]  /*17f0*/  BSYNC.RECONVERGENT B0 ;  /* 0x0000000000007941 */ /* 0x000fea0003800200 */
.L_x_23:
[----:B------:R-:W-:Y:S02]  /*1800*/  UIADD3 UR13, UPT, UPT, UR6, 0x1, URZ ;  /* 0x00000001060d7890 */ /* 0x000fe4000fffe0ff */
[----:B------:R-:W-:Y:S02]  /*1810*/  UIADD3 UR18, UP1, UPT, UR24, 0x80, URZ ;  /* 0x0000008018127890 */ /* 0x000fe4000ff3e0ff */
[----:B------:R-:W-:Y:S02]  /*1820*/  UISETP.NE.AND UP0, UPT, UR13, 0x8, UPT ;  /* 0x000000080d00788c */ /* 0x000fe4000bf05270 */
[----:B------:R-:W-:Y:S02]  /*1830*/  ULEA UR32, UR6, UR4, 0xd ;  /* 0x0000000406207291 */ /* 0x000fe4000f8e68ff */
[----:B------:R-:W-:Y:S02]  /*1840*/  USEL UR9, URZ, 0x1, UP0 ;  /* 0x00000001ff097887 */ /* 0x000fe40008000000 */
[----:B------:R-:W-:Y:S02]  /*1850*/  USEL UR13, UR13, URZ, UP0 ;  /* 0x000000ff0d0d7287 */ /* 0x000fe40008000000 */
[----:B------:R-:W-:Y:S02]  /*1860*/  USHF.L.U32 UR34, UR16, 0x5, URZ ;  /* 0x0000000510227899 */ /* 0x000fe400080006ff */
[----:B------:R-:W-:Y:S01]  /*1870*/  ULEA UR8, UR13, UR4, 0x3 ;  /* 0x000000040d087291 */ /* 0x000fe2000f8e18ff */
[----:B------:R-:W-:Y:S01]  /*1880*/  LOP3.LUT R15, R15, UR9, RZ, 0x3c, !PT ;  /* 0x000000090f0f7c12 */ /* 0x000fe2000f8e3cff */
[----:B------:R-:W-:Y:S02]  /*1890*/  UIADD3.X UR19, UPT, UPT, URZ, UR25, URZ, UP1, !UPT ;  /* 0x00000019ff137290 */ /* 0x000fe40008ffe4ff */
[----:B------:R-:W-:Y:S01]  /*18a0*/  UIADD3 UR32, UPT, UPT, UR32, 0xc800, URZ ;  /* 0x0000c80020207890 */ /* 0x000fe2000fffe0ff */
[----:B-1----:R-:W-:Y:S01]  /*18b0*/  SHF.L.U32 R2, R15, 0x1f, RZ ;  /* 0x0000001f0f027819 */ /* 0x002fe200000006ff */
[----:B------:R-:W-:Y:S02]  /*18c0*/  UIMAD UR5, UR6, 0x3000, UR4 ;  /* 0x00003000060578a4 */ /* 0x000fe4000f8e0204 */
[----:B------:R-:W-:Y:S01]  /*18d0*/  UIADD3 UR26, UP0, UPT, UR24, 0x180, URZ ;  /* 0x00000180181a7890 */ /* 0x000fe2000ff1e0ff */
[----:B------:R1:W1:Y:S01]  /*18e0*/  SYNCS.PHASECHK.TRANS64.TRYWAIT P0, [UR8+0x40], R2 ;  /* 0x00004002ff0075a7 */ /* 0x0002620008001108 */
[----:B------:R-:W-:Y:S01]  /*18f0*/  UMOV UR28, 0x0 ;  /* 0x00000000001c7882 */ /* 0x000fe20000000000 */
[----:B------:R-:W-:Y:S01]  /*1900*/  UMOV UR29, 0x10000000 ;  /* 0x10000000001d7882 */ /* 0x000fe20000000000 */
[----:B------:R-:W-:Y:S01]  /*1910*/  UIADD3 UR8, UPT, UPT, UR5, 0x1c800, URZ ;  /* 0x0001c80005087890 */ /* 0x000fe2000fffe0ff */
[----:B------:R1:W-:Y:S01]  /*1920*/  UTMALDG.3D [UR32], [UR18], desc[UR28] ;  /* 0x00001c20120075b4 */ /* 0x0003e20008011000 */
[----:B------:R-:W-:Y:S02]  /*1930*/  UIADD3.X UR27, UPT, UPT, URZ, UR25, URZ, UP0, !UPT ;  /* 0x00000019ff1b7290 */ /* 0x000fe400087fe4ff */
[----:B------:R-:W-:Y:S01]  /*1940*/  UIADD3 UR16, UPT, UPT, UR16, 0x1, URZ ;  /* 0x0000000110107890 */ /* 0x000fe2000fffe0ff */
[----:B------:R-:W-:Y:S01]  /*1950*/  UMOV UR12, UR36 ;  /* 0x00000024000c7c82 */ /* 0x000fe20008000000 */
[----:B------:R-:W-:Y:S01]  /*1960*/  UMOV UR9, UR33 ;  /* 0x0000002100097c82 */ /* 0x000fe20008000000 */
[----:B------:R-:W-:Y:S01]  /*1970*/  UMOV UR10, UR34 ;  /* 0x00000022000a7c82 */ /* 0x000fe20008000000 */
[----:B------:R-:W-:Y:S03]  /*1980*/  UISETP.NE.AND UP0, UPT, UR16, UR7, UPT ;  /* 0x000000071000728c */ /* 0x000fe6000bf05270 */
[----:B------:R1:W-:Y:S01]  /*1990*/  UTMALDG.3D [UR8], [UR26], desc[UR28] ;  /* 0x00001c081a0075b4 */ /* 0x0003e20008011000 */
[----:B------:R-:W-:Y:S01]  /*19a0*/  UMOV UR23, UR7 ;  /* 0x0000000700177c82 */ /* 0x000fe20008000000 */
[----:B------:R-:W-:Y:S04]  /*19b0*/  UMOV UR6, UR13 ;  /* 0x0000000d00067c82 */ /* 0x000fe80008000000 */
[----:B------:R-:W-:Y:S05]  /*19c0*/  BRA.U UP0, `(.L_x_25) ;  /* 0xfffffffd00607547 */ /* 0x000fea000b83ffff */
.L_x_20:
[----:B------:R-:W-:Y:S01]  /*19d0*/  ULEA UR5, UR13, UR4, 0x3 ;  /* 0x000000040d057291 */ /* 0x000fe2000f8e18ff */
[----:B-1----:R-:W-:Y:S01]  /*19e0*/  SHF.L.U32 R2, R15, 0x1f, RZ ;  /* 0x0000001f0f027819 */ /* 0x002fe200000006ff */
[----:B------:R-:W-:Y:S01]  /*19f0*/  @!P1 SYNCS.ARRIVE.TRANS64.A1T0 RZ, [UR4+0xb8], RZ ;  /* 0x0000b8ffffff99a7 */ /* 0x000fe20008100004 */
[----:B------:R-:W-:-:S06]  /*1a00*/  UISETP.GT.AND UP0, UPT, UR22, UR21, UPT ;  /* 0x000000151600728c */ /* 0x000fcc000bf04270 */
[----:B--2---:R1:W2:Y:S03]  /*1a10*/  SYNCS.PHASECHK.TRANS64.TRYWAIT P0, [UR5+0x40], R2 ;  /* 0x00004002ff0075a7 */ /* 0x0042a60008001105 */
[----:B------:R-:W-:Y:S05]  /*1a20*/  BRA.U !UP0, `(.L_x_26) ;  /* 0x0000000108ac7547 */ /* 0x000fea000b800000 */
[----:B------:R-:W-:Y:S01]  /*1a30*/  UIADD3 UR26, UPT, UPT, UR14, UR23, URZ ;  /* 0x000000170e1a7290 */ /* 0x000fe2000fffe0ff */
[----:B------:R-:W-:-:S11]  /*1a40*/  UMOV UR6, UR13 ;  /* 0x0000000d00067c82 */ /* 0x000fd60008000000 */
.L_x_31:
[----:B--2---:R-:W-:Y:S01]  /*1a50*/  @!P5 MOV R3, 0x5000 ;  /* 0x000050000003d802 */ /* 0x004fe20000000f00 */
[----:B-1----:R-:W-:Y:S01]  /*1a60*/  ULEA UR17, UR6, UR4, 0x3 ;  /* 0x0000000406117291 */ /* 0x002fe2000f8e18ff */
[----:B--2---:R-:W-:Y:S11]  /*1a70*/  @P0 BRA `(.L_x_27) ;  /* 0x00000000000c0947 */ /* 0x004ff60003800000 */
[----:B------:R-:W-:Y:S04]  /*1a80*/  SHF.L.U32 R5, R15, 0x1f, RZ ;  /* 0x0000001f0f057819 */ /* 0x000fe800000006ff */
[----:B------:R-:W2:Y:S02]  /*1a90*/  SYNCS.PHASECHK.TRANS64.TRYWAIT P0, [UR17+0x40], R5 ;  /* 0x00004005ff0075a7 */ /* 0x000ea40008001111 */
[----:B--2---:R-:W-:Y:S05]  /*1aa0*/  @!P0 BRA `(.L_x_28) ;  /* 0x0000007c00c48947 */ /* 0x004fea0003800000 */
.L_x_27:
[----:B------:R2:W-:Y:S01]  /*1ab0*/  @!P5 SYNCS.ARRIVE.TRANS64 RZ, [UR17], R3 ;  /* 0x00000003ffffd9a7 */ /* 0x0005e20008000011 */
[----:B------:R-:W-:Y:S04]  /*1ac0*/  BSSY.RECONVERGENT B0, `(.L_x_29) ;  /* 0x0000003000007945 */ /* 0x000fe80003800200 */
[----:B------:R-:W-:Y:S05]  /*1ad0*/  @P4 BRA `(.L_x_30) ;  /* 0x0000000000044947 */ /* 0x000fea0003800000 */
[----:B------:R-:W-:Y:S05]  /*1ae0*/  BPT.TRAP 0x1 ;  /* 0x000000040000795c */ /* 0x000fea0000300000 */
.L_x_30:
[----:B------:R-:W-:Y:S05]  /*1af0*/  BSYNC.RECONVERGENT B0 ;  /* 0x0000000000007941 */ /* 0x000fea0003800200 */
.L_x_29:
[----:B------:R-:W-:Y:S02]  /*1b00*/  UIADD3 UR13, UPT, UPT, UR6, 0x1, URZ ;  /* 0x00000001060d7890 */ /* 0x000fe4000fffe0ff */
[----:B------:R-:W-:Y:S02]  /*1b10*/  ULEA UR16, UR6, UR4, 0xd ;  /* 0x0000000406107291 */ /* 0x000fe4000f8e68ff */
[----:B------:R-:W-:Y:S02]  /*1b20*/  UISETP.NE.AND UP0, UPT, UR13, 0x8, UPT ;  /* 0x000000080d00788c */ /* 0x000fe4000bf05270 */
[----:B------:R-:W-:Y:S02]  /*1b30*/  UIADD3 UR32, UP1, UPT, UR24, 0x80, URZ ;  /* 0x0000008018207890 */ /* 0x000fe4000ff3e0ff */
[----:B------:R-:W-:Y:S02]  /*1b40*/  USEL UR9, URZ, 0x1, UP0 ;  /* 0x00000001ff097887 */ /* 0x000fe40008000000 */
[----:B------:R-:W-:Y:S02]  /*1b50*/  USEL UR13, UR13, URZ, UP0 ;  /* 0x000000ff0d0d7287 */ /* 0x000fe40008000000 */
[----:B------:R-:W-:Y:S02]  /*1b60*/  USHF.L.U32 UR18, UR23, 0x5, URZ ;  /* 0x0000000517127899 */ /* 0x000fe400080006ff */
[----:B------:R-:W-:Y:S01]  /*1b70*/  ULEA UR8, UR13, UR4, 0x3 ;  /* 0x000000040d087291 */ /* 0x000fe2000f8e18ff */
[----:B------:R-:W-:Y:S01]  /*1b80*/  LOP3.LUT R15, R15, UR9, RZ, 0x3c, !PT ;  /* 0x000000090f0f7c12 */ /* 0x000fe2000f8e3cff */
[----:B------:R-:W-:Y:S02]  /*1b90*/  UIADD3 UR16, UPT, UPT, UR16, 0xc800, URZ ;  /* 0x0000c80010107890 */ /* 0x000fe4000fffe0ff */
[----:B------:R-:W-:Y:S01]  /*1ba0*/  UIADD3.X UR33, UPT, UPT, URZ, UR25, URZ, UP1, !UPT ;  /* 0x00000019ff217290 */ /* 0x000fe20008ffe4ff */
[----:B-1----:R-:W-:Y:S01]  /*1bb0*/  SHF.L.U32 R2, R15, 0x1f, RZ ;  /* 0x0000001f0f027819 */ /* 0x002fe200000006ff */
[----:B------:R-:W-:Y:S02]  /*1bc0*/  UIMAD UR5, UR6, 0x3000, UR4 ;  /* 0x00003000060578a4 */ /* 0x000fe4000f8e0204 */
[----:B------:R-:W-:Y:S01]  /*1bd0*/  UIADD3 UR30, UP0, UPT, UR24, 0x180, URZ ;  /* 0x00000180181e7890 */ /* 0x000fe2000ff1e0ff */
[----:B------:R1:W1:Y:S01]  /*1be0*/  SYNCS.PHASECHK.TRANS64.TRYWAIT P0, [UR8+0x40], R2 ;  /* 0x00004002ff0075a7 */ /* 0x0002620008001108 */
[----:B------:R-:W-:Y:S01]  /*1bf0*/  UIADD3 UR8, UPT, UPT, UR5, 0x1c800, URZ ;  /* 0x0001c80005087890 */ /* 0x000fe2000fffe0ff */
[----:B------:R-:W-:Y:S01]  /*1c00*/  UMOV UR28, 0x0 ;  /* 0x00000000001c7882 */ /* 0x000fe20000000000 */
[----:B------:R-:W-:Y:S01]  /*1c10*/  UMOV UR29, 0x10000000 ;  /* 0x10000000001d7882 */ /* 0x000fe20000000000 */
[----:B------:R-:W-:Y:S01]  /*1c20*/  UMOV UR19, UR35 ;  /* 0x0000002300137c82 */ /* 0x000fe20008000000 */
[----:B------:R-:W-:Y:S01]  /*1c30*/  UMOV UR20, UR36 ;  /* 0x0000002400147c82 */ /* 0x000fe20008000000 */
[----:B------:R-:W-:Y:S01]  /*1c40*/  UIADD3.X UR31, UPT, UPT, URZ, UR25, URZ, UP0, !UPT ;  /* 0x00000019ff1f7290 */ /* 0x000fe200087fe4ff */
[----:B------:R1:W-:Y:S01]  /*1c50*/  UTMALDG.3D [UR16], [UR32], desc[UR28] ;  /* 0x00001c10200075b4 */ /* 0x0003e20008011000 */
[----:B------:R-:W-:Y:S01]  /*1c60*/  UIADD3 UR23, UPT, UPT, UR23, 0x1, URZ ;  /* 0x0000000117177890 */ /* 0x000fe2000fffe0ff */
[----:B------:R-:W-:Y:S01]  /*1c70*/  UMOV UR12, UR36 ;  /* 0x00000024000c7c82 */ /* 0x000fe20008000000 */
[----:B------:R-:W-:Y:S01]  /*1c80*/  UMOV UR9, UR17 ;  /* 0x0000001100097c82 */ /* 0x000fe20008000000 */
[----:B------:R-:W-:Y:S01]  /*1c90*/  UMOV UR10, UR18 ;  /* 0x00000012000a7c82 */ /* 0x000fe20008000000 */
[----:B------:R-:W-:Y:S03]  /*1ca0*/  UISETP.NE.AND UP0, UPT, UR23, UR26, UPT ;  /* 0x0000001a1700728c */ /* 0x000fe6000bf05270 */
[----:B------:R1:W-:Y:S01]  /*1cb0*/  UTMALDG.3D [UR8], [UR30], desc[UR28] ;  /* 0x00001c081e0075b4 */ /* 0x0003e20008011000 */
[----:B------:R-:W-:Y:S05]  /*1cc0*/  UMOV UR6, UR13 ;  /* 0x0000000d00067c82 */ /* 0x000fea0008000000 */
[----:B------:R-:W-:Y:S05]  /*1cd0*/  BRA.U UP0, `(.L_x_31) ;  /* 0xfffffffd005c7547 */ /* 0x000fea000b83ffff */
.L_x_26:
[----:B-1----:R-:W-:Y:S01]  /*1ce0*/  LEA R2, R14, UR4, 0x3 ;  /* 0x000000040e027c11 */ /* 0x002fe2000f8e18ff */
[----:B------:R-:W-:Y:S01]  /*1cf0*/  NOP ;  /* 0x0000000000007918 */ /* 0x000fe20000000000 */
[----:B--2---:R-:W-:Y:S02]  /*1d00*/  SHF.L.U32 R3, R12, 0x1f, RZ ;  /* 0x0000001f0c037819 */ /* 0x004fe400000006ff */
[----:B------:R-:W-:Y:S02]  /*1d10*/  LEA R4, R14, UR4, 0x4 ;  /* 0x000000040e047c11 */ /* 0x000fe4000f8e20ff */
[----:B------:R-:W1:Y:S02]  /*1d20*/  SYNCS.PHASECHK.TRANS64.TRYWAIT P0, [R2+URZ+0xc0], R3 ;  /* 0x0000c003020075a7 */ /* 0x000e6400080011ff */
[----:B-1----:R-:W-:Y:S05]  /*1d30*/  @!P0 BRA `(.L_x_32) ;  /* 0x0000007c00388947 */ /* 0x002fea0003800000 */
.L_x_127:
[----:B------:R-:W2:Y:S01]  /*1d40*/  LDS.128 R4, [R4+0x130] ;  /* 0x0001300004047984 */ /* 0x000ea20000000c00 */
[----:B---3--:R-:W-:Y:S01]  /*1d50*/  ISETP.GE.AND P0, PT, R72, 0x1, PT ;  /* 0x000000014800780c */ /* 0x008fe20003f06270 */
[----:B-1----:R-:W-:Y:S01]  /*1d60*/  VIADD R2, R2, 0xd0 ;  /* 0x000000d002027836 */ /* 0x002fe20000000000 */
[----:B------:R-:W-:Y:S01]  /*1d70*/  @!PT LDS RZ, [RZ] ;  /* 0x00000000fffff984 */ /* 0x000fe20000000800 */
[----:B------:R-:W-:Y:S01]  /*1d80*/  @!PT LDS RZ, [RZ] ;  /* 0x00000000fffff984 */ /* 0x000fe20000000800 */
[----:B------:R-:W-:Y:S01]  /*1d90*/  @!PT LDS RZ, [RZ] ;  /* 0x00000000fffff984 */ /* 0x000fe20000000800 */
[----:B------:R-:W-:Y:S01]  /*1da0*/  @!PT LDS RZ, [RZ] ;  /* 0x00000000fffff984 */ /* 0x000fe20000000800 */
[----:B------:R1:W-:Y:S06]  /*1db0*/  MEMBAR.ALL.CTA ;  /* 0x0000000000007992 */ /* 0x0003ec0000008000 */
[----:B-1----:R-:W1:Y:S01]  /*1dc0*/  FENCE.VIEW.ASYNC.S ;  /* 0x00000000000073c6 */ /* 0x002e620000000000 */
[----:B------:R-:W-:-:S04]  /*1dd0*/  PRMT R2, RZ, 0x654, R2 ;  /* 0x00000654ff027816 */ /* 0x000fc80000000002 */
[----:B-1----:R1:W-:Y:S01]  /*1de0*/  SYNCS.ARRIVE.TRANS64.RED.A1T0 RZ, [R2+URZ], RZ ;  /* 0x000000ff02ff79a7 */ /* 0x0023e200081004ff */
[----:B--2---:R-:W-:-:S13]  /*1df0*/  LOP3.LUT P2, RZ, R6, 0x1, RZ, 0xc0, !PT ;  /* 0x0000000106ff7812 */ /* 0x004fda000784c0ff */
[----:B------:R-:W-:Y:S01]  /*1e00*/  @P2 SHF.R.U32.HI R3, RZ, 0x10, R5 ;  /* 0x00000010ff032819 */ /* 0x000fe20000011605 */
[----:B------:R-:W-:Y:S01]  /*1e10*/  VOTEU.ANY UP0, P2 ;  /* 0x0000000000ff7886 */ /* 0x000fe20001000100 */
[----:B------:R-:W-:Y:S02]  /*1e20*/  @P2 MOV R13, R4 ;  /* 0x00000004000d2202 */ /* 0x000fe40000000f00 */
[----:B------:R-:W-:Y:S02]  /*1e30*/  @P2 R2UR.BROADCAST UR5, R3 ;  /* 0x00000000030522ca */ /* 0x000fe400008e0000 */
[----:B------:R-:W-:-:S11]  /*1e40*/  @P2 LOP3.LUT R11, R5, 0xffff, RZ, 0xc0, !PT ;  /* 0x0000ffff050b2812 */ /* 0x000fd600078ec0ff */
[----:B------:R-:W-:Y:S01]  /*1e50*/  @UP0 UMOV UR36, UR5 ;  /* 0x0000000500240c82 */ /* 0x000fe20008000000 */
[----:B-1----:R-:W-:Y:S05]  /*1e60*/  @!P0 BRA `(.L_x_33) ;  /* 0x0000000000b88947 */ /* 0x002fea0003800000 */
[----:B------:R-:W4:Y:S01]  /*1e70*/  LDC.64 R4, c[0x0][0xb18] ;  /* 0x0002c600ff047b82 */ /* 0x000f220000000a00 */
[----:B------:R-:W-:-:S07]  /*1e80*/  ISETP.NE.AND P3, PT, R72, 0x1, PT ;  /* 0x000000014800780c */ /* 0x000fce0003f65270 */
[----:B------:R-:W1:Y:S08]  /*1e90*/  LDC.64 R6, c[0x0][0xb10] ;  /* 0x0002c400ff067b82 */ /* 0x000e700000000a00 */
[----:B------:R-:W2:Y:S08]  /*1ea0*/  LDC R16, c[0x0][0xb20] ;  /* 0x0002c800ff107b82 */ /* 0x000eb00000000800 */
[----:B------:R-:W3:Y:S01]  /*1eb0*/  LDC R18, c[0x0][0xb0c] ;  /* 0x0002c300ff127b82 */ /* 0x000ee20000000800 */
[----:B----4-:R-:W-:Y:S01]  /*1ec0*/  IMAD.HI.U32 R17, R0, R5, RZ ;  /* 0x0000000500117227 */ /* 0x010fe200078e00ff */
[----:B------:R-:W-:-:S03]  /*1ed0*/  ISETP.NE.AND P0, PT, R4, 0x1, PT ;  /* 0x000000010400780c */ /* 0x000fc60003f05270 */
[----:B------:R-:W-:-:S03]  /*1ee0*/  IMAD.HI.U32 R5, R11, R5, RZ ;  /* 0x000000050b057227 */ /* 0x000fc600078e00ff */
[----:B------:R-:W4:Y:S01]  /*1ef0*/  LDC.64 R2, c[0x0][0xb28] ;  /* 0x0002ca00ff027b82 */ /* 0x000f220000000a00 */
[----:B-1----:R-:W-:-:S04]  /*1f00*/  IMAD.HI.U32 R20, R9, R6, RZ ;  /* 0x0000000609147227 */ /* 0x002fc800078e00ff */
[----:B------:R-:W-:Y:S01]  /*1f10*/  IMAD.HI.U32 R22, R13, R6, RZ ;  /* 0x000000060d167227 */ /* 0x000fe200078e00ff */
[----:B------:R-:W-:Y:S02]  /*1f20*/  SHF.R.U32.HI R20, RZ, R7, R20 ;  /* 0x00000007ff147219 */ /* 0x000fe40000011614 */
[-C--:B--2---:R-:W-:Y:S02]  /*1f30*/  SHF.R.U32.HI R17, RZ, R16.reuse, R17 ;  /* 0x00000010ff117219 */ /* 0x084fe40000011611 */
[----:B------:R-:W-:Y:S02]  /*1f40*/  SHF.R.U32.HI R16, RZ, R16, R5 ;  /* 0x00000010ff107219 */ /* 0x000fe40000011605 */
[----:B------:R-:W-:Y:S02]  /*1f50*/  SEL R17, R0, R17, !P0 ;  /* 0x0000001100117207 */ /* 0x000fe40004000000 */
[----:B------:R-:W-:Y:S02]  /*1f60*/  SHF.R.U32.HI R22, RZ, R7, R22 ;  /* 0x00000007ff167219 */ /* 0x000fe40000011616 */
[----:B---3--:R-:W-:-:S02]  /*1f70*/  ISETP.NE.AND P1, PT, R18, 0x1, PT ;  /* 0x000000011200780c */ /* 0x008fc40003f25270 */
[----:B------:R-:W-:Y:S02]  /*1f80*/  SEL R5, R11, R16, !P0 ;  /* 0x000000100b057207 */ /* 0x000fe40004000000 */
[----:B------:R-:W-:Y:S02]  /*1f90*/  SEL R19, R9, R20, !P1 ;  /* 0x0000001409137207 */ /* 0x000fe40004800000 */
[----:B------:R-:W-:Y:S01]  /*1fa0*/  SEL R7, R13, R22, !P1 ;  /* 0x000000160d077207 */ /* 0x000fe20004800000 */
[----:B----4-:R-:W-:-:S04]  /*1fb0*/  IMAD.HI.U32 R20, R17, R2, RZ ;  /* 0x0000000211147227 */ /* 0x010fc800078e00ff */
[----:B------:R-:W-:Y:S01]  /*1fc0*/  IMAD.HI.U32 R6, R19, R2, RZ ;  /* 0x0000000213067227 */ /* 0x000fe200078e00ff */
[----:B------:R-:W-:-:S04]  /*1fd0*/  @P3 SHF.R.U32.HI R17, RZ, R3, R20 ;  /* 0x00000003ff113219 */ /* 0x000fc80000011614 */
        /* <DEDUP_REMOVED lines=8> */
[----:B------:R-:W-:-:S04]  /*2060*/  @!P0 IMAD.HI.U32 R16, R7, R2, RZ ;  /* 0x0000000207108227 */ /* 0x000fc800078e00ff */
[----:B------:R-:W-:Y:S01]  /*2070*/  IMAD.MOV R2, RZ, RZ, -R6 ;  /* 0x000000ffff027224 */ /* 0x000fe200078e0a06 */
[----:B------:R-:W-:-:S03]  /*2080*/  @!P0 SHF.R.U32.HI R16, RZ, R3, R16 ;  /* 0x00000003ff108219 */ /* 0x000fc60000011610 */
[----:B------:R-:W-:Y:S01]  /*2090*/  IMAD R2, R72, R2, R5 ;  /* 0x0000000248027224 */ /* 0x000fe200078e0205 */
[----:B------:R-:W-:Y:S02]  /*20a0*/  @!P0 SEL R3, R7, R16, !P3 ;  /* 0x0000001007038207 */ /* 0x000fe40005800000 */
[----:B------:R-:W-:-:S03]  /*20b0*/  IADD3 R16, PT, PT, -R5, RZ, RZ ;  /* 0x000000ff05107210 */ /* 0x000fc60007ffe1ff */
[--C-:B------:R-:W-:Y:S02]  /*20c0*/  @!P0 IMAD.IADD R6, R6, 0x1, -R3.reuse ;  /* 0x0000000106068824 */ /* 0x100fe400078e0a03 */
[----:B------:R-:W-:Y:S01]  /*20d0*/  @!P0 IMAD R3, R2, R19, R3 ;  /* 0x0000001302038224 */ /* 0x000fe200078e0203 */
[----:B------:R-:W-:Y:S01]  /*20e0*/  IADD3 R2, PT, PT, -R7, RZ, RZ ;  /* 0x000000ff07027210 */ /* 0x000fe20007ffe1ff */
[----:B------:R-:W-:Y:S02]  /*20f0*/  @!P0 IMAD R5, R72, R6, R7 ;  /* 0x0000000648058224 */ /* 0x000fe400078e0207 */
[----:B------:R-:W-:Y:S02]  /*2100*/  IMAD R11, R4, R16, R11 ;  /* 0x00000010040b7224 */ /* 0x000fe400078e020b */
[----:B------:R-:W-:Y:S02]  /*2110*/  @!P0 IMAD.MOV.U32 R7, RZ, RZ, R3 ;  /* 0x000000ffff078224 */ /* 0x000fe400078e0003 */
[----:B------:R-:W-:-:S02]  /*2120*/  IMAD R2, R18, R2, R13 ;  /* 0x0000000212027224 */ /* 0x000fc400078e020d */
[----:B------:R-:W-:Y:S02]  /*2130*/  IMAD R11, R5, R4, R11 ;  /* 0x00000004050b7224 */ /* 0x000fe400078e020b */
[----:B------:R-:W-:Y:S02]  /*2140*/  IMAD R13, R7, R18, R2 ;  /* 0x00000012070d7224 */ /* 0x000fe400078e0202 */
.L_x_33:
[----:B------:R-:W1:Y:S02]  /*2150*/  LDCU UR5, c[0x0][0xb30] ;  /* 0x00016600ff0577ac */ /* 0x000e640008000800 */
[----:B-1----:R-:W-:-:S09]  /*2160*/  UISETP.NE.AND UP0, UPT, UR5, 0x1, UPT ;  /* 0x000000010500788c */ /* 0x002fd2000bf05270 */
[----:B------:R-:W-:Y:S05]  /*2170*/  BRA.U UP0, `(.L_x_34) ;  /* 0x0000000100407547 */ /* 0x000fea000b800000 */
[----:B------:R-:W1:Y:S08]  /*2180*/  LDC.64 R4, c[0x0][0xb10] ;  /* 0x0002c400ff047b82 */ /* 0x000e700000000a00 */
[----:B------:R-:W2:Y:S08]  /*2190*/  LDC.64 R2, c[0x0][0xb18] ;  /* 0x0002c600ff027b82 */ /* 0x000eb00000000a00 */
[----:B------:R-:W3:Y:S08]  /*21a0*/  LDC R6, c[0x0][0xb20] ;  /* 0x0002c800ff067b82 */ /* 0x000ef00000000800 */
[----:B------:R-:W4:Y:S01]  /*21b0*/  LDC R16, c[0x0][0xb0c] ;  /* 0x0002c300ff107b82 */ /* 0x000f220000000800 */
[----:B-1----:R-:W-:-:S05]  /*21c0*/  IMAD.HI.U32 R4, R13, R4, RZ ;  /* 0x000000040d047227 */ /* 0x002fca00078e00ff */
[----:B------:R-:W-:Y:S01]  /*21d0*/  SHF.R.U32.HI R4, RZ, R5, R4 ;  /* 0x00000005ff047219 */ /* 0x000fe20000011604 */
[----:B--2---:R-:W-:Y:S01]  /*21e0*/  IMAD.HI.U32 R3, R11, R3, RZ ;  /* 0x000000030b037227 */ /* 0x004fe200078e00ff */
[----:B------:R-:W-:-:S04]  /*21f0*/  ISETP.NE.AND P0, PT, R2, 0x1, PT ;  /* 0x000000010200780c */ /* 0x000fc80003f05270 */
[----:B---3--:R-:W-:-:S04]  /*2200*/  SHF.R.U32.HI R6, RZ, R6, R3 ;  /* 0x00000006ff067219 */ /* 0x008fc80000011603 */
[----:B------:R-:W-:Y:S02]  /*2210*/  SEL R3, R11, R6, !P0 ;  /* 0x000000060b037207 */ /* 0x000fe40004000000 */
[----:B----4-:R-:W-:-:S04]  /*2220*/  ISETP.NE.AND P1, PT, R16, 0x1, PT ;  /* 0x000000011000780c */ /* 0x010fc80003f25270 */
[----:B------:R-:W-:-:S05]  /*2230*/  SEL R4, R13, R4, !P1 ;  /* 0x000000040d047207 */ /* 0x000fca0004800000 */
[----:B------:R-:W-:Y:S02]  /*2240*/  IMAD.IADD R5, R3, 0x1, -R4 ;  /* 0x0000000103057824 */ /* 0x000fe400078e0a04 */
[----:B------:R-:W-:Y:S02]  /*2250*/  IMAD.IADD R3, R4, 0x1, -R3 ;  /* 0x0000000104037824 */ /* 0x000fe400078e0a03 */
[----:B------:R-:W-:Y:S02]  /*2260*/  IMAD R13, R5, R16, R13 ;  /* 0x00000010050d7224 */ /* 0x000fe400078e020d */
[----:B------:R-:W-:-:S07]  /*2270*/  IMAD R11, R3, R2, R11 ;  /* 0x00000002030b7224 */ /* 0x000fce00078e020b */
.L_x_34:
[----:B------:R-:W-:Y:S01]  /*2280*/  VIADD R14, R14, 0x1 ;  /* 0x000000010e0e7836 */ /* 0x000fe20000000000 */
[----:B------:R-:W-:Y:S01]  /*2290*/  PLOP3.LUT P1, PT, PT, PT, PT, 0x80, 0x8 ;  /* 0x000000000008781c */ /* 0x000fe20003f2f070 */
[----:B------:R-:W-:Y:S02]  /*22a0*/  IMAD.IADD R21, R13, 0x1, R156 ;  /* 0x000000010d157824 */ /* 0x000fe400078e029c */
[----:B------:R-:W-:Y:S01]  /*22b0*/  IMAD.IADD R20, R11, 0x1, R154 ;  /* 0x000000010b147824 */ /* 0x000fe200078e029a */
[----:B------:R-:W-:-:S04]  /*22c0*/  ISETP.NE.AND P0, PT, R14, 0x2, PT ;  /* 0x000000020e00780c */ /* 0x000fc80003f05270 */
[----:B------:R-:W-:Y:S02]  /*22d0*/  SEL R3, RZ, 0x1, P0 ;  /* 0x00000001ff037807 */ /* 0x000fe40000000000 */
[----:B------:R-:W-:Y:S02]  /*22e0*/  SEL R14, R14, RZ, P0 ;  /* 0x000000ff0e0e7207 */ /* 0x000fe40000000000 */
[----:B------:R-:W-:Y:S01]  /*22f0*/  LOP3.LUT R12, R12, R3, RZ, 0x3c, !PT ;  /* 0x000000030c0c7212 */ /* 0x000fe200078e3cff */
[----:B------:R-:W-:Y:S06]  /*2300*/  @P2 BRA `(.L_x_35) ;  /* 0xfffffff000982947 */ /* 0x000fec000383ffff */
[----:B------:R-:W-:Y:S01]  /*2310*/  UIADD3 UR4, UPT, UPT, UR4, 0x40, URZ ;  /* 0x0000004004047890 */ /* 0x000fe2000fffe0ff */
[----:B------:R-:W-:-:S03]  /*2320*/  SHF.L.U32 R3, R15, 0x1f, RZ ;  /* 0x0000001f0f037819 */ /* 0x000fc600000006ff */
[----:B------:R-:W-:-:S09]  /*2330*/  ULEA UR5, UR13, UR4, 0x3 ;  /* 0x000000040d057291 */ /* 0x000fd2000f8e18ff */
[----:B------:R-:W1:Y:S02]  /*2340*/  SYNCS.PHASECHK.TRANS64.TRYWAIT P0, [UR5], R3 ;  /* 0x00000003ff0075a7 */ /* 0x000e640008001105 */
[----:B-1----:R-:W-:Y:S05]  /*2350*/  @!P0 BRA `(.L_x_36) ;  /* 0x0000007400c48947 */ /* 0x002fea0003800000 */
.L_x_129:
[----:B------:R-:W-:-:S04]  /*2360*/  UIADD3 UR6, UPT, UPT, UR13, 0x1, URZ ;  /* 0x000000010d067890 */ /* 0x000fc8000fffe0ff */
[----:B------:R-:W-:-:S04]  /*2370*/  UISETP.NE.AND UP0, UPT, UR6, 0x8, UPT ;  /* 0x000000080600788c */ /* 0x000fc8000bf05270 */
[----:B------:R-:W-:Y:S02]  /*2380*/  USEL UR7, URZ, 0x1, UP0 ;  /* 0x00000001ff077887 */ /* 0x000fe40008000000 */
[----:B------:R-:W-:-:S04]  /*2390*/  USEL UR6, UR6, URZ, UP0 ;  /* 0x000000ff06067287 */ /* 0x000fc80008000000 */
[----:B------:R-:W-:Y:S01]  /*23a0*/  ULEA UR5, UR6, UR4, 0x3 ;  /* 0x0000000406057291 */ /* 0x000fe2000f8e18ff */
[----:B------:R-:W-:-:S04]  /*23b0*/  LOP3.LUT R2, R15, UR7, RZ, 0x3c, !PT ;  /* 0x000000070f027c12 */ /* 0x000fc8000f8e3cff */
[----:B-1----:R-:W-:-:S04]  /*23c0*/  SHF.L.U32 R3, R2, 0x1f, RZ ;  /* 0x0000001f02037819 */ /* 0x002fc800000006ff */
[----:B------:R-:W1:Y:S02]  /*23d0*/  SYNCS.PHASECHK.TRANS64.TRYWAIT P0, [UR5], R3 ;  /* 0x00000003ff0075a7 */ /* 0x000e640008001105 */
[----:B-1----:R-:W-:Y:S05]  /*23e0*/  @!P0 BRA `(.L_x_37) ;  /* 0x0000007400b88947 */ /* 0x002fea0003800000 */
.L_x_131:
        /* <DEDUP_REMOVED lines=9> */
.L_x_133:
        /* <DEDUP_REMOVED lines=9> */
.L_x_135:
        /* <DEDUP_REMOVED lines=9> */
.L_x_137:
        /* <DEDUP_REMOVED lines=9> */
.L_x_139:
        /* <DEDUP_REMOVED lines=9> */
.L_x_141:
[----:B------:R-:W-:-:S04]  /*26c0*/  UIADD3 UR6, UPT, UPT, UR6, 0x1, URZ ;  /* 0x0000000106067890 */ /* 0x000fc8000fffe0ff */
[----:B------:R-:W-:-:S04]  /*26d0*/  UISETP.NE.AND UP0, UPT, UR6, 0x8, UPT ;  /* 0x000000080600788c */ /* 0x000fc8000bf05270 */
[----:B------:R-:W-:Y:S02]  /*26e0*/  USEL UR5, URZ, 0x1, UP0 ;  /* 0x00000001ff057887 */ /* 0x000fe40008000000 */
[----:B------:R-:W-:-:S04]  /*26f0*/  USEL UR6, UR6, URZ, UP0 ;  /* 0x000000ff06067287 */ /* 0x000fc80008000000 */
[----:B------:R-:W-:Y:S01]  /*2700*/  ULEA UR6, UR6, UR4, 0x3 ;  /* 0x0000000406067291 */ /* 0x000fe2000f8e18ff */
[----:B-1----:R-:W-:-:S04]  /*2710*/  LOP3.LUT R3, R2, UR5, RZ, 0x3c, !PT ;  /* 0x0000000502037c12 */ /* 0x002fc8000f8e3cff */
[----:B------:R-:W-:Y:S01]  /*2720*/  SHF.L.U32 R3, R3, 0x1f, RZ ;  /* 0x0000001f03037819 */ /* 0x000fe200000006ff */
[----:B----4-:R-:W-:-:S07]  /*2730*/  IMAD.U32 R0, RZ, RZ, UR6 ;  /* 0x00000006ff007e24 */ /* 0x010fce000f8e00ff */
.L_x_43:
[----:B-1----:R1:W2:Y:S02]  /*2740*/  SYNCS.PHASECHK.TRANS64.TRYWAIT P0, [R0+URZ], R3 ;  /* 0x00000003000075a7 */ /* 0x0022a400080011ff */
[----:B--2---:R-:W-:Y:S05]  /*2750*/  @!P0 NANOSLEEP.SYNCS 0x989680 ;  /* 0x009896800000895d */ /* 0x004fea0003900000 */
[----:B------:R-:W2:Y:S02]  /*2760*/  @!P0 SYNCS.PHASECHK.TRANS64 P0, [R0+URZ], R3 ;  /* 0x00000003000085a7 */ /* 0x000ea400080010ff */
[----:B--2---:R-:W-:Y:S05]  /*2770*/  @P0 EXIT ;  /* 0x000000000000094d */ /* 0x004fea0003800000 */
[----:B------:R-:W-:Y:S05]  /*2780*/  BRA `(.L_x_43) ;  /* 0xfffffffc00ec7947 */ /* 0x000fea000383ffff */
.L_x_17:
[----:B------:R-:W-:-:S04]  /*2790*/  UISETP.NE.AND UP1, UPT, UR37, URZ, UPT ;  /* 0x000000ff2500728c */ /* 0x000fc8000bf25270 */
[----:B------:R-:W-:-:S09]  /*27a0*/  UISETP.NE.OR UP1, UPT, UR8, 0x1, UP1 ;  /* 0x000000010800788c */ /* 0x000fd20008f25670 */
[----:B------:R-:W-:Y:S05]  /*27b0*/  BRA.U UP1, `(.L_x_44) ;  /* 0x0000000501487547 */ /* 0x000fea000b800000 */
[----:B------:R-:W-:Y:S01]  /*27c0*/  ISETP.NE.AND P2, PT, R2, RZ, PT ;  /* 0x000000ff0200720c */ /* 0x000fe20003f45270 */
[----:B------:R-:W-:Y:S01]  /*27d0*/  IMAD.MOV.U32 R12, RZ, RZ, 0x1 ;  /* 0x00000001ff0c7424 */ /* 0x000fe200078e00ff */
[----:B------:R-:W-:Y:S02]  /*27e0*/  CS2R R10, SRZ ;  /* 0x00000000000a7805 */ /* 0x000fe4000001ff00 */
[----:B------:R-:W-:Y:S01]  /*27f0*/  CS2R R8, SRZ ;  /* 0x0000000000087805 */ /* 0x000fe2000001ff00 */
[----:B------:R-:W-:Y:S01]  /*2800*/  UMOV UR4, 0x400 ;  /* 0x0000040000047882 */ /* 0x000fe20000000000 */
[----:B------:R-:W-:Y:S01]  /*2810*/  UMOV UR6, URZ ;  /* 0x000000ff00067c82 */ /* 0x000fe20008000000 */
[----:B------:R-:W-:-:S12]  /*2820*/  ULEA UR37, UR37, UR4, 0x18 ;  /* 0x0000000425257291 */ /* 0x000fd8000f8ec0ff */
.L_x_48:
[----:B------:R-:W-:Y:S02]  /*2830*/  LEA R0, R8, UR37, 0x3 ;  /* 0x0000002508007c11 */ /* 0x000fe4000f8e18ff */
[----:B------:R-:W-:-:S03]  /*2840*/  SHF.L.U32 R5, R9, 0x1f, RZ ;  /* 0x0000001f09057819 */ /* 0x000fc600000006ff */
[----:B------:R-:W-:Y:S01]  /*2850*/  VIADD R4, R0, 0x110 ;  /* 0x0000011000047836 */ /* 0x000fe20000000000 */
[----:B------:R-:W1:Y:S02]  /*2860*/  SYNCS.PHASECHK.TRANS64.TRYWAIT P0, [R0+URZ+0x100], R5 ;  /* 0x00010005000075a7 */ /* 0x000e6400080011ff */
[----:B-1----:R-:W-:Y:S05]  /*2870*/  @!P0 BRA `(.L_x_45) ;  /* 0x0000007400248947 */ /* 0x002fea0003800000 */
.L_x_142:
[----:B------:R-:W-:Y:S01]  /*2880*/  ULEA UR5, UR6, UR37, 0x3 ;  /* 0x0000002506057291 */ /* 0x000fe2000f8e18ff */
[----:B------:R-:W-:Y:S02]  /*2890*/  PRMT R4, RZ, 0x654, R4 ;  /* 0x00000654ff047816 */ /* 0x000fe40000000004 */
[----:B-1----:R-:W-:Y:S01]  /*28a0*/  SHF.L.U32 R5, R12, 0x1f, RZ ;  /* 0x0000001f0c057819 */ /* 0x002fe200000006ff */
[----:B------:R-:W-:Y:S01]  /*28b0*/  UIADD3 UR4, UPT, UPT, UR5, 0xc0, URZ ;  /* 0x000000c005047890 */ /* 0x000fe2000fffe0ff */
[----:B------:R1:W-:Y:S05]  /*28c0*/  SYNCS.ARRIVE.TRANS64.RED.A1T0 RZ, [R4+URZ], RZ ;  /* 0x000000ff04ff79a7 */ /* 0x0003ea00081004ff */
[----:B------:R-:W-:Y:S01]  /*28d0*/  IMAD.U32 R7, RZ, RZ, UR4 ;  /* 0x00000004ff077e24 */ /* 0x000fe2000f8e00ff */
[----:B------:R-:W2:Y:S04]  /*28e0*/  SYNCS.PHASECHK.TRANS64.TRYWAIT P0, [UR5+0xd0], R5 ;  /* 0x0000d005ff0075a7 */ /* 0x000ea80008001105 */
[----:B------:R-:W-:Y:S01]  /*28f0*/  PRMT R6, R2, 0x654, R7 ;  /* 0x0000065402067816 */ /* 0x000fe20000000007 */
[----:B-1----:R-:W-:Y:S01]  /*2900*/  @!P2 IMAD.MOV.U32 R4, RZ, RZ, 0x10 ;  /* 0x00000010ff04a424 */ /* 0x002fe200078e00ff */
[----:B--2---:R-:W-:Y:S06]  /*2910*/  @!P0 BRA `(.L_x_46) ;  /* 0x0000007400108947 */ /* 0x004fec0003800000 */
.L_x_144:
[----:B------:R-:W-:Y:S01]  /*2920*/  ULEA UR4, UR6, UR37, 0x4 ;  /* 0x0000002506047291 */ /* 0x000fe2000f8e20ff */
[----:B------:R-:W-:Y:S01]  /*2930*/  SEL R3, R6, R3, !P2 ;  /* 0x0000000306037207 */ /* 0x000fe20005000000 */
[----:B------:R-:W-:Y:S01]  /*2940*/  UIADD3 UR5, UPT, UPT, UR5, 0xc0, URZ ;  /* 0x000000c005057890 */ /* 0x000fe2000fffe0ff */
[----:B-1----:R-:W-:Y:S01]  /*2950*/  LEA R0, R11, UR37, 0x3 ;  /* 0x000000250b007c11 */ /* 0x002fe2000f8e18ff */
[----:B------:R-:W-:Y:S01]  /*2960*/  UIADD3 UR4, UPT, UPT, UR4, 0x130, URZ ;  /* 0x0000013004047890 */ /* 0x000fe2000fffe0ff */
[----:B------:R-:W-:Y:S01]  /*2970*/  SHF.L.U32 R5, R10, 0x1f, RZ ;  /* 0x0000001f0a057819 */ /* 0x000fe200000006ff */
[----:B------:R1:W-:Y:S01]  /*2980*/  @!P2 SYNCS.ARRIVE.TRANS64.RED RZ, [R3+URZ], R4 ;  /* 0x0000000403ffa9a7 */ /* 0x0003e200080004ff */
[----:B------:R-:W-:Y:S01]  /*2990*/  UIADD3 UR6, UPT, UPT, UR6, 0x1, URZ ;  /* 0x0000000106067890 */ /* 0x000fe2000fffe0ff */
[----:B------:R-:W-:-:S03]  /*29a0*/  VIADD R8, R8, 0x1 ;  /* 0x0000000108087836 */ /* 0x000fc60000000000 */
[----:B------:R-:W-:Y:S02]  /*29b0*/  UISETP.NE.AND UP0, UPT, UR6, 0x2, UPT ;  /* 0x000000020600788c */ /* 0x000fe4000bf05270 */
[----:B------:R-:W-:Y:S06]  /*29c0*/  UGETNEXTWORKID.BROADCAST [UR4], [UR5] ;  /* 0x00000000040073ca */ /* 0x000fec0008000100 */
[----:B------:R-:W-:Y:S01]  /*29d0*/  USEL UR4, URZ, 0x1, UP0 ;  /* 0x00000001ff047887 */ /* 0x000fe20008000000 */
[----:B------:R-:W-:Y:S01]  /*29e0*/  ISETP.NE.AND P0, PT, R8, 0x2, PT ;  /* 0x000000020800780c */ /* 0x000fe20003f05270 */
[----:B------:R-:W-:Y:S01]  /*29f0*/  USEL UR6, UR6, URZ, UP0 ;  /* 0x000000ff06067287 */ /* 0x000fe20008000000 */
[----:B------:R-:W2:Y:S03]  /*2a00*/  SYNCS.PHASECHK.TRANS64.TRYWAIT P1, [R0+URZ+0xc0], R5 ;  /* 0x0000c005000075a7 */ /* 0x000ea600080211ff */
[----:B------:R-:W-:Y:S01]  /*2a10*/  LOP3.LUT R12, R12, UR4, RZ, 0x3c, !PT ;  /* 0x000000040c0c7c12 */ /* 0x000fe2000f8e3cff */
[----:B-12---:R-:W-:Y:S07]  /*2a20*/  @!P1 BRA `(.L_x_47) ;  /* 0x0000007000e49947 */ /* 0x006fee0003800000 */
.L_x_145:
[C---:B------:R-:W-:Y:S01]  /*2a30*/  LEA R4, R11.reuse, UR37, 0x4 ;  /* 0x000000250b047c11 */ /* 0x040fe2000f8e20ff */
[----:B-1----:R-:W-:Y:S01]  /*2a40*/  VIADD R0, R0, 0xd0 ;  /* 0x000000d000007836 */ /* 0x002fe20000000000 */
[----:B------:R-:W-:Y:S01]  /*2a50*/  SEL R8, R8, RZ, P0 ;  /* 0x000000ff08087207 */ /* 0x000fe20000000000 */
[----:B------:R-:W-:-:S03]  /*2a60*/  VIADD R11, R11, 0x1 ;  /* 0x000000010b0b7836 */ /* 0x000fc60000000000 */
[----:B------:R-:W1:Y:S01]  /*2a70*/  LDS.128 R4, [R4+0x130] ;  /* 0x0001300004047984 */ /* 0x000e620000000c00 */
[----:B------:R-:W-:Y:S02]  /*2a80*/  PRMT R0, RZ, 0x654, R0 ;  /* 0x00000654ff007816 */ /* 0x000fe40000000000 */
[C---:B------:R-:W-:Y:S01]  /*2a90*/  ISETP.NE.AND P1, PT, R11.reuse, 0x2, PT ;  /* 0x000000020b00780c */ /* 0x040fe20003f25270 */
[----:B------:R-:W-:Y:S01]  /*2aa0*/  @!PT LDS RZ, [RZ] ;  /* 0x00000000fffff984 */ /* 0x000fe20000000800 */
[----:B------:R-:W-:Y:S01]  /*2ab0*/  @!PT LDS RZ, [RZ] ;  /* 0x00000000fffff984 */ /* 0x000fe20000000800 */
[----:B------:R-:W-:Y:S01]  /*2ac0*/  @!PT LDS RZ, [RZ] ;  /* 0x00000000fffff984 */ /* 0x000fe20000000800 */
[----:B------:R-:W-:Y:S01]  /*2ad0*/  @!PT LDS RZ, [RZ] ;  /* 0x00000000fffff984 */ /* 0x000fe20000000800 */
[----:B------:R2:W-:Y:S06]  /*2ae0*/  MEMBAR.ALL.CTA ;  /* 0x0000000000007992 */ /* 0x0005ec0000008000 */
[----:B--2---:R-:W2:Y:S01]  /*2af0*/  FENCE.VIEW.ASYNC.S ;  /* 0x00000000000073c6 */ /* 0x004ea20000000000 */
[----:B------:R-:W-:Y:S01]  /*2b00*/  SEL R11, R11, RZ, P1 ;  /* 0x000000ff0b0b7207 */ /* 0x000fe20000800000 */
[----:B--2---:R2:W-:Y:S01]  /*2b10*/  SYNCS.ARRIVE.TRANS64.RED.A1T0 RZ, [R0+URZ], RZ ;  /* 0x000000ff00ff79a7 */ /* 0x0045e200081004ff */
[----:B-1----:R-:W-:-:S02]  /*2b20*/  LOP3.LUT P3, RZ, R6, 0x1, RZ, 0xc0, !PT ;  /* 0x0000000106ff7812 */ /* 0x002fc4000786c0ff */
[----:B------:R-:W-:-:S04]  /*2b30*/  SEL R5, RZ, 0x1, P1 ;  /* 0x00000001ff057807 */ /* 0x000fc80000800000 */
[----:B------:R-:W-:Y:S02]  /*2b40*/  LOP3.LUT R10, R10, R5, RZ, 0x3c, !PT ;  /* 0x000000050a0a7212 */ /* 0x000fe400078e3cff */
[----:B--2---:R-:W-:-:S04]  /*2b50*/  SEL R0, RZ, 0x1, P0 ;  /* 0x00000001ff007807 */ /* 0x004fc80000000000 */
[----:B------:R-:W-:Y:S01]  /*2b60*/  LOP3.LUT R9, R9, R0, RZ, 0x3c, !PT ;  /* 0x0000000009097212 */ /* 0x000fe200078e3cff */
[----:B------:R-:W-:Y:S06]  /*2b70*/  @P3 BRA `(.L_x_48) ;  /* 0xfffffffc002c3947 */ /* 0x000fec000383ffff */
[----:B------:R-:W-:Y:S01]  /*2b80*/  ULEA UR5, UR6, UR37, 0x3 ;  /* 0x0000002506057291 */ /* 0x000fe2000f8e18ff */
[----:B------:R-:W-:-:S08]  /*2b90*/  SHF.L.U32 R3, R12, 0x1f, RZ ;  /* 0x0000001f0c037819 */ /* 0x000fd000000006ff */
[----:B------:R-:W1:Y:S02]  /*2ba0*/  SYNCS.PHASECHK.TRANS64 P0, [UR5+0xd0], R3 ;  /* 0x0000d003ff0075a7 */ /* 0x000e640008001005 */
[----:B-1----:R-:W-:Y:S05]  /*2bb0*/  @P0 BRA `(.L_x_49) ;  /* 0x0000000000080947 */ /* 0x002fea0003800000 */
[----:B------:R-:W1:Y:S02]  /*2bc0*/  SYNCS.PHASECHK.TRANS64.TRYWAIT P0, [UR5+0xd0], R3 ;  /* 0x0000d003ff0075a7 */ /* 0x000e640008001105 */
[----:B-1----:R-:W-:Y:S05]  /*2bd0*/  @!P0 BRA `(.L_x_50) ;  /* 0x00000070008c8947 */ /* 0x002fea0003800000 */
.L_x_49:
[----:B------:R-:W-:-:S04]  /*2be0*/  UIADD3 UR4, UPT, UPT, UR6, 0x1, URZ ;  /* 0x0000000106047890 */ /* 0x000fc8000fffe0ff */
[----:B------:R-:W-:-:S04]  /*2bf0*/  UISETP.NE.AND UP0, UPT, UR4, 0x2, UPT ;  /* 0x000000020400788c */ /* 0x000fc8000bf05270 */
[----:B------:R-:W-:Y:S02]  /*2c00*/  USEL UR7, URZ, 0x1, UP0 ;  /* 0x00000001ff077887 */ /* 0x000fe40008000000 */
[----:B------:R-:W-:-:S04]  /*2c10*/  USEL UR4, UR4, URZ, UP0 ;  /* 0x000000ff04047287 */ /* 0x000fc80008000000 */
[----:B------:R-:W-:Y:S01]  /*2c20*/  ULEA UR4, UR4, UR37, 0x3 ;  /* 0x0000002504047291 */ /* 0x000fe2000f8e18ff */
[----:B-1----:R-:W-:-:S04]  /*2c30*/  LOP3.LUT R3, R12, UR7, RZ, 0x3c, !PT ;  /* 0x000000070c037c12 */ /* 0x002fc8000f8e3cff */
[----:B------:R-:W-:-:S04]  /*2c40*/  SHF.L.U32 R0, R3, 0x1f, RZ ;  /* 0x0000001f03007819 */ /* 0x000fc800000006ff */
[----:B------:R-:W1:Y:S02]  /*2c50*/  SYNCS.PHASECHK.TRANS64 P0, [UR4+0xd0], R0 ;  /* 0x0000d000ff0075a7 */ /* 0x000e640008001004 */
[----:B-1----:R-:W-:Y:S05]  /*2c60*/  @P0 EXIT ;  /* 0x000000000000094d */ /* 0x002fea0003800000 */
[----:B------:R-:W-:Y:S02]  /*2c70*/  SHF.L.U32 R3, R3, 0x1f, RZ ;  /* 0x0000001f03037819 */ /* 0x000fe400000006ff */
[----:B------:R-:W-:-:S07]  /*2c80*/  MOV R0, UR4 ;  /* 0x0000000400007c02 */ /* 0x000fce0008000f00 */
.L_x_51:
[----:B-1----:R1:W2:Y:S02]  /*2c90*/  SYNCS.PHASECHK.TRANS64.TRYWAIT P0, [R0+URZ+0xd0], R3 ;  /* 0x0000d003000075a7 */ /* 0x0022a400080011ff */
[----:B--2---:R-:W-:Y:S05]  /*2ca0*/  @!P0 NANOSLEEP.SYNCS 0x989680 ;  /* 0x009896800000895d */ /* 0x004fea0003900000 */
[----:B------:R-:W2:Y:S02]  /*2cb0*/  @!P0 SYNCS.PHASECHK.TRANS64 P0, [R0+URZ+0xd0], R3 ;  /* 0x0000d003000085a7 */ /* 0x000ea400080010ff */
[----:B--2---:R-:W-:Y:S05]  /*2cc0*/  @P0 EXIT ;  /* 0x000000000000094d */ /* 0x004fea0003800000 */
[----:B------:R-:W-:Y:S05]  /*2cd0*/  BRA `(.L_x_51) ;  /* 0xfffffffc00ec7947 */ /* 0x000fea000383ffff */
.L_x_44:
[----:B------:R-:W-:-:S09]  /*2ce0*/  UISETP.NE.AND UP1, UPT, UR8, URZ, UPT ;  /* 0x000000ff0800728c */ /* 0x000fd2000bf25270 */
[----:B------:R-:W-:Y:S05]  /*2cf0*/  BRA.U UP1, `(.L_x_52) ;  /* 0x0000000d01347547 */ /* 0x000fea000b800000 */
[----:B------:R-:W-:Y:S01]  /*2d00*/  UMOV UR4, 0x40 ;  /* 0x0000004000047882 */ /* 0x000fe20000000000 */
[----:B------:R-:W-:Y:S01]  /*2d10*/  NOP ;  /* 0x0000000000007918 */ /* 0x000fe20000000000 */
[----:B------:R-:W-:Y:S01]  /*2d20*/  ULEA UR4, UR37, UR4, 0x18 ;  /* 0x0000000425047291 */ /* 0x000fe2000f8ec0ff */
[----:B------:R-:W-:Y:S02]  /*2d30*/  UMOV UR5, 0x400 ;  /* 0x0000040000057882 */ /* 0x000fe40000000000 */
[----:B------:R-:W-:-:S06]  /*2d40*/  ULEA UR37, UR37, UR5, 0x18 ;  /* 0x0000000525257291 */ /* 0x000fcc000f8ec0ff */
[----:B------:R-:W1:Y:S02]  /*2d50*/  LDS.U8 R0, [UR4+0x1c] ;  /* 0x00001c04ff007984 */ /* 0x000e640008000000 */
[----:B-1----:R-:W-:-:S13]  /*2d60*/  ISETP.NE.AND P0, PT, R0, RZ, PT ;  /* 0x000000ff0000720c */ /* 0x002fda0003f05270 */
[----:B------:R-:W-:Y:S05]  /*2d70*/  @P0 BRA `(.L_x_53) ;  /* 0x0000000000580947 */ /* 0x000fea0003800000 */
[----:B------:R-:W-:-:S13]  /*2d80*/  ELECT P0, URZ, PT ;  /* 0x0000000000ff782f */ /* 0x000fda0003800000 */
[----:B------:R-:W-:Y:S05]  /*2d90*/  @!P0 BRA `(.L_x_54) ;  /* 0x0000000000608947 */ /* 0x000fea0003800000 */
[----:B------:R-:W-:Y:S01]  /*2da0*/  UMOV UR5, 0x10 ;  /* 0x0000001000057882 */ /* 0x000fe20000000000 */
[----:B------:R-:W-:Y:S01]  /*2db0*/  HFMA2 R0, -RZ, RZ, 0, 5.9604644775390625e-08 ;  /* 0x00000001ff007431 */ /* 0x000fe200000001ff */
[----:B------:R-:W-:-:S03]  /*2dc0*/  MOV R2, 0xffff ;  /* 0x0000ffff00027802 */ /* 0x000fc60000000f00 */
[----:B------:R-:W-:Y:S04]  /*2dd0*/  DEPBAR.LE SB1, 0x36 ;  /* 0x00009d800000791a */ /* 0x000fe80000000000 */
[----:B------:R-:W1:Y:S02]  /*2de0*/  UTCATOMSWS.FIND_AND_SET.ALIGN UP0, UR5, UR5 ;  /* 0x00000005000575e3 */ /* 0x000e640008000800 */
[----:B-1----:R-:W-:Y:S01]  /*2df0*/  MOV R3, UR5 ;  /* 0x0000000500037c02 */ /* 0x002fe20008000f00 */
[----:B------:R-:W-:Y:S06]  /*2e00*/  BRA.U UP0, `(.L_x_55) ;  /* 0x0000000100187547 */ /* 0x000fec000b800000 */
.L_x_56:
[----:B------:R-:W-:Y:S05]  /*2e10*/  NANOSLEEP 0x64 ;  /* 0x000000640000795d */ /* 0x000fea0003800000 */
[----:B------:R-:W-:-:S05]  /*2e20*/  UMOV UR5, 0x10 ;  /* 0x0000001000057882 */ /* 0x000fca0000000000 */
[----:B------:R-:W-:Y:S04]  /*2e30*/  DEPBAR.LE SB1, 0x36 ;  /* 0x00009d800000791a */ /* 0x000fe80000000000 */
[----:B------:R-:W1:Y:S02]  /*2e40*/  UTCATOMSWS.FIND_AND_SET.ALIGN UP0, UR5, UR5 ;  /* 0x00000005000575e3 */ /* 0x000e640008000800 */
[----:B-1----:R-:W-:Y:S01]  /*2e50*/  MOV R3, UR5 ;  /* 0x0000000500037c02 */ /* 0x002fe20008000f00 */
[----:B------:R-:W-:Y:S05]  /*2e60*/  BRA.U !UP0, `(.L_x_56) ;  /* 0xfffffffd08e87547 */ /* 0x000fea000b83ffff */
.L_x_55:
[-C--:B------:R-:W-:Y:S02]  /*2e70*/  SHF.L.U32 R2, R2, R3.reuse, RZ ;  /* 0x0000000302027219 */ /* 0x080fe400000006ff */
[----:B------:R-:W-:Y:S01]  /*2e80*/  SHF.L.U32 R0, R0, R3, RZ ;  /* 0x0000000300007219 */ /* 0x000fe200000006ff */
[----:B------:R-:W-:Y:S02]  /*2e90*/  IMAD.SHL.U32 R3, R3, 0x20, RZ ;  /* 0x0000002003037824 */ /* 0x000fe400078e00ff */
[----:B------:R1:W-:Y:S04]  /*2ea0*/  ATOMS.OR RZ, [UR4+0x14], R2 ;  /* 0x00001402ffff798c */ /* 0x0003e8000b000004 */
[----:B------:R1:W-:Y:S04]  /*2eb0*/  ATOMS.OR RZ, [UR4+0x18], R0 ;  /* 0x00001800ffff798c */ /* 0x0003e8000b000004 */
[----:B------:R1:W-:Y:S01]  /*2ec0*/  STS [UR37+0x150], R3 ;  /* 0x00015003ff007988 */ /* 0x0003e20008000825 */
[----:B------:R-:W-:Y:S05]  /*2ed0*/  BRA `(.L_x_54) ;  /* 0x0000000000107947 */ /* 0x000fea0003800000 */
.L_x_53:
[----:B------:R-:W-:Y:S02]  /*2ee0*/  MOV R0, 0xffffffff ;  /* 0xffffffff00007802 */ /* 0x000fe40000000f00 */
[----:B------:R-:W-:-:S03]  /*2ef0*/  MOV R2, 0x2f20 ;  /* 0x00002f2000027802 */ /* 0x000fc60000000f00 */
[----:B------:R1:W-:Y:S04]  /*2f00*/  STS [UR37+0x150], R0 ;  /* 0x00015000ff007988 */ /* 0x0003e80008000825 */
[----:B-1-3-5:R-:W-:Y:S05]  /*2f10*/  CALL.REL.NOINC `($__internal_1_$__cuda_sm10x_tcgen05_guardrail_trap_phase_invalid_during_alloc) ;  /* 0x0000007400607944 */ /* 0x02afea0003c00000 */
.L_x_54:
[----:B------:R-:W-:Y:S05]  /*2f20*/  WARPSYNC.ALL ;  /* 0x0000000000007948 */ /* 0x000fea0003800000 */
[----:B------:R-:W2:Y:S01]  /*2f30*/  S2UR UR9, SR_CgaCtaId ;  /* 0x00000000000979c3 */ /* 0x000ea20000008800 */
[----:B------:R-:W-:Y:S01]  /*2f40*/  UMOV UR4, 0x400 ;  /* 0x0000040000047882 */ /* 0x000fe20000000000 */
[----:B------:R-:W-:-:S06]  /*2f50*/  NOP ;  /* 0x0000000000007918 */ /* 0x000fcc0000000000 */
[----:B------:R-:W-:Y:S06]  /*2f60*/  BAR.ARV 0x6, 0xa0 ;  /* 0x0182800000007b1d */ /* 0x000fec0000002000 */
[----:B------:R-:W4:Y:S01]  /*2f70*/  LDCU UR5, c[0x0][0x38c] ;  /* 0x00007180ff0577ac */ /* 0x000f220008000800 */
[----:B------:R-:W-:Y:S01]  /*2f80*/  IMAD.MOV.U32 R11, RZ, RZ, 0x1 ;  /* 0x00000001ff0b7424 */ /* 0x000fe200078e00ff */
[----:B------:R-:W-:Y:S01]  /*2f90*/  CS2R R8, SRZ ;  /* 0x0000000000087805 */ /* 0x000fe2000001ff00 */
[----:B------:R-:W-:Y:S01]  /*2fa0*/  IMAD.MOV.U32 R10, RZ, RZ, RZ ;  /* 0x000000ffff0a7224 */ /* 0x000fe200078e00ff */
[----:B------:R-:W-:Y:S01]  /*2fb0*/  UMOV UR12, URZ ;  /* 0x000000ff000c7c82 */ /* 0x000fe20008000000 */
[----:B------:R-:W-:Y:S01]  /*2fc0*/  UMOV UR11, URZ ;  /* 0x000000ff000b7c82 */ /* 0x000fe20008000000 */
[----:B------:R-:W-:Y:S01]  /*2fd0*/  UMOV UR24, 0x0 ;  /* 0x0000000000187882 */ /* 0x000fe20000000000 */
[----:B------:R-:W-:Y:S01]  /*2fe0*/  UMOV UR25, 0x8300010 ;  /* 0x0830001000197882 */ /* 0x000fe20000000000 */
[----:B------:R-:W-:Y:S01]  /*2ff0*/  UMOV UR20, 0x0 ;  /* 0x0000000000147882 */ /* 0x000fe20000000000 */
[----:B------:R-:W-:Y:S01]  /*3000*/  UMOV UR21, 0x8300010 ;  /* 0x0830001000157882 */ /* 0x000fe20000000000 */
[----:B--2---:R-:W-:Y:S01]  /*3010*/  ULEA UR9, UR9, UR4, 0x18 ;  /* 0x0000000409097291 */ /* 0x004fe2000f8ec0ff */
[----:B------:R-:W2:Y:S03]  /*3020*/  LDCU UR4, c[0x0][0x38c] ;  /* 0x00007180ff0477ac */ /* 0x000ea60008000800 */
[----:B------:R-:W-:-:S02]  /*3030*/  UIADD3 UR10, UPT, UPT, UR9, 0xc800, URZ ;  /* 0x0000c800090a7890 */ /* 0x000fc4000fffe0ff */
[----:B----4-:R-:W-:-:S03]  /*3040*/  UISETP.GE.AND UP3, UPT, UR5, 0x1, UPT ;  /* 0x000000010500788c */ /* 0x010fc6000bf66270 */
[----:B-1----:R-:W1:Y:S01]  /*3050*/  LDS R0, [UR9+0x150] ;  /* 0x00015009ff007984 */ /* 0x002e620008000800 */
[----:B------:R-:W-:-:S04]  /*3060*/  USHF.R.U32.HI UR10, URZ, 0x4, UR10 ;  /* 0x00000004ff0a7899 */ /* 0x000fc8000801160a */
[----:B------:R-:W-:-:S04]  /*3070*/  ULOP3.LUT UR10, UR10, 0x3fff, URZ, 0xc0, !UPT ;  /* 0x00003fff0a0a7892 */ /* 0x000fc8000f8ec0ff */
[----:B------:R-:W-:Y:S02]  /*3080*/  ULOP3.LUT UR10, UR10, 0x10000, URZ, 0xfc, !UPT ;  /* 0x000100000a0a7892 */ /* 0x000fe4000f8efcff */
[----:B--2---:R-:W-:-:S04]  /*3090*/  UIADD3 UR4, UPT, UPT, UR4, 0x1f, URZ ;  /* 0x0000001f04047890 */ /* 0x004fc8000fffe0ff */
[----:B------:R-:W-:-:S04]  /*30a0*/  USHF.R.S32.HI UR8, URZ, 0x1f, UR4 ;  /* 0x0000001fff087899 */ /* 0x000fc80008011404 */
[----:B------:R-:W-:Y:S02]  /*30b0*/  ULEA.HI UR8, UR8, UR4, URZ, 0x5 ;  /* 0x0000000408087291 */ /* 0x000fe4000f8f28ff */
[----:B------:R-:W-:Y:S02]  /*30c0*/  UIADD3 UR4, UPT, UPT, UR9, 0x1c800, URZ ;  /* 0x0001c80009047890 */ /* 0x000fe4000fffe0ff */
[----:B------:R-:W-:Y:S02]  /*30d0*/  USHF.R.S32.HI UR8, URZ, 0x5, UR8 ;  /* 0x00000005ff087899 */ /* 0x000fe40008011408 */
[----:B------:R-:W-:Y:S02]  /*30e0*/  USHF.R.U32.HI UR4, URZ, 0x4, UR4 ;  /* 0x00000004ff047899 */ /* 0x000fe40008011604 */
[----:B------:R-:W-:Y:S02]  /*30f0*/  UISETP.LT.AND UP0, UPT, UR8, 0x1, UPT ;  /* 0x000000010800788c */ /* 0x000fe4000bf01270 */
[----:B------:R-:W-:-:S02]  /*3100*/  ULOP3.LUT UR4, UR4, 0x3fff, URZ, 0xc0, !UPT ;  /* 0x00003fff04047892 */ /* 0x000fc4000f8ec0ff */
[----:B------:R-:W-:Y:S02]  /*3110*/  USEL UR16, UR8, 0x1, !UP0 ;  /* 0x0000000108107887 */ /* 0x000fe4000c000000 */
[----:B------:R-:W-:Y:S02]  /*3120*/  ULOP3.LUT UR4, UR4, 0x10000, URZ, 0xfc, !UPT ;  /* 0x0001000004047892 */ /* 0x000fe4000f8efcff */
[----:B------:R-:W-:Y:S01]  /*3130*/  UIADD3 UR16, UPT, UPT, -UR16, URZ, URZ ;  /* 0x000000ff10107290 */ /* 0x000fe2000fffe1ff */
[----:B-1----:R-:W-:-:S15]  /*3140*/  R2UR UR13, R0 ;  /* 0x00000000000d72ca */ /* 0x002fde00000e0000 */
.L_x_63:
[----:B------:R-:W-:Y:S02]  /*3150*/  LEA R0, R10, UR9, 0x3 ;  /* 0x000000090a007c11 */ /* 0x000fe4000f8e18ff */
[----:B------:R-:W-:Y:S02]  /*3160*/  SHF.L.U32 R5, R9, 0x1f, RZ ;  /* 0x0000001f09057819 */ /* 0x000fe400000006ff */
[----:B------:R-:W-:Y:S01]  /*3170*/  PLOP3.LUT P0, PT, PT, PT, UP3, 0x80, 0x8 ;  /* 0x000000000008781c */ /* 0x000fe20003f0f038 */
[----:B------:R-:W-:Y:S01]  /*3180*/  VIADD R3, R0, 0xd0 ;  /* 0x000000d000037836 */ /* 0x000fe20000000000 */
[----:B-1----:R-:W1:Y:S02]  /*3190*/  SYNCS.PHASECHK.TRANS64.TRYWAIT P1, [R0+URZ+0xc0], R5 ;  /* 0x0000c005000075a7 */ /* 0x002e6400080211ff */
[----:B-1--4-:R-:W-:Y:S09]  /*31a0*/  @!P1 BRA `(.L_x_57) ;  /* 0x0000006c00309947 */ /* 0x012ff20003800000 */
.L_x_147:
[----:B------:R-:W-:Y:S01]  /*31b0*/  LEA R4, R10, UR9, 0x4 ;  /* 0x000000090a047c11 */ /* 0x000fe2000f8e20ff */
[----:B------:R-:W-:Y:S01]  /*31c0*/  @UP3 ULEA UR5, UR11, UR9, 0x3 ;  /* 0x000000090b053291 */ /* 0x000fe2000f8e18ff */
[----:B------:R-:W-:Y:S01]  /*31d0*/  PLOP3.LUT P2, PT, PT, PT, PT, 0x80, 0x8 ;  /* 0x000000000008781c */ /* 0x000fe20003f4f070 */
[----:B------:R-:W-:Y:S01]  /*31e0*/  ULEA UR14, UR12, UR9, 0x3 ;  /* 0x000000090c0e7291 */ /* 0x000fe2000f8e18ff */
[----:B------:R-:W-:Y:S01]  /*31f0*/  PRMT R3, RZ, 0x654, R3 ;  /* 0x00000654ff037816 */ /* 0x000fe20000000003 */
[----:B------:R-:W-:Y:S01]  /*3200*/  UIMAD UR15, UR12, 0xc0, UR13 ;  /* 0x000000c00c0f78a4 */ /* 0x000fe2000f8e020d */
[----:B-1----:R-:W1:Y:S01]  /*3210*/  LDS.128 R4, [R4+0x130] ;  /* 0x0001300004047984 */ /* 0x002e620000000c00 */
[----:B------:R-:W-:Y:S02]  /*3220*/  @P0 SHF.L.U32 R2, R8, 0x1f, RZ ;  /* 0x0000001f08020819 */ /* 0x000fe400000006ff */
[----:B------:R-:W-:Y:S01]  /*3230*/  SHF.L.U32 R0, R11, 0x1f, RZ ;  /* 0x0000001f0b007819 */ /* 0x000fe200000006ff */
[----:B------:R-:W-:Y:S01]  /*3240*/  @!PT LDS RZ, [RZ] ;  /* 0x00000000fffff984 */ /* 0x000fe20000000800 */
[----:B------:R-:W-:Y:S01]  /*3250*/  @!PT LDS RZ, [RZ] ;  /* 0x00000000fffff984 */ /* 0x000fe20000000800 */
[----:B------:R-:W-:Y:S01]  /*3260*/  @!PT LDS RZ, [RZ] ;  /* 0x00000000fffff984 */ /* 0x000fe20000000800 */
[----:B------:R-:W-:Y:S01]  /*3270*/  @!PT LDS RZ, [RZ] ;  /* 0x00000000fffff984 */ /* 0x000fe20000000800 */
[----:B------:R2:W-:Y:S06]  /*3280*/  MEMBAR.ALL.CTA ;  /* 0x0000000000007992 */ /* 0x0005ec0000008000 */
[----:B--2---:R-:W2:Y:S02]  /*3290*/  FENCE.VIEW.ASYNC.S ;  /* 0x00000000000073c6 */ /* 0x004ea40000000000 */
[----:B--2---:R2:W-:Y:S01]  /*32a0*/  SYNCS.ARRIVE.TRANS64.RED.A1T0 RZ, [R3+URZ], RZ ;  /* 0x000000ff03ff79a7 */ /* 0x0045e200081004ff */
[----:B------:R2:W4:Y:S01]  /*32b0*/  @P0 SYNCS.PHASECHK.TRANS64.TRYWAIT P2, [UR5], R2 ;  /* 0x00000002ff0005a7 */ /* 0x0005220008041105 */
[----:B-1----:R-:W-:Y:S01]  /*32c0*/  LOP3.LUT P1, RZ, R6, 0x1, RZ, 0xc0, !PT ;  /* 0x0000000106ff7812 */ /* 0x002fe2000782c0ff */
[----:B------:R-:W1:Y:S02]  /*32d0*/  SYNCS.PHASECHK.TRANS64.TRYWAIT P0, [UR14+0xf0], R0 ;  /* 0x0000f000ff0075a7 */ /* 0x000e64000800110e */
[----:B-12-4-:R-:W-:Y:S10]  /*32e0*/  @!P0 BRA `(.L_x_58) ;  /* 0x0000006800f48947 */ /* 0x016ff40003800000 */
.L_x_149:
[----:B------:R-:W-:Y:S01]  /*32f0*/  IADD3 R10, PT, PT, R10, 0x1, RZ ;  /* 0x000000010a0a7810 */ /* 0x000fe20007ffe0ff */
[----:B------:R-:W-:Y:S06]  /*3300*/  BRA.U !UP3, `(.L_x_59) ;  /* 0x000000010b987547 */ /* 0x000fec000b800000 */
[----:B------:R-:W-:Y:S01]  /*3310*/  UPLOP3.LUT UP4, UPT, UPT, UPT, UPT, 0x40, 0x4 ;  /* 0x000000000004789c */ /* 0x000fe20003f8e870 */
[----:B------:R-:W-:Y:S01]  /*3320*/  UMOV UR18, UR16 ;  /* 0x0000001000127c82 */ /* 0x000fe20008000000 */
[----:B------:R-:W-:Y:S01]  /*3330*/  UMOV UR17, UR8 ;  /* 0x0000000800117c82 */ /* 0x000fe20008000000 */
[----:B------:R-:W-:-:S08]  /*3340*/  UMOV UR5, UR11 ;  /* 0x0000000b00057c82 */ /* 0x000fd00008000000 */
.L_x_62:
[----:B------:R-:W-:Y:S02]  /*3350*/  UIADD3 UR18, UPT, UPT, UR18, 0x1, URZ ;  /* 0x0000000112127890 */ /* 0x000fe4000fffe0ff */
[----:B--2---:R-:W-:Y:S02]  /*3360*/  ULEA UR7, UR5, UR9, 0x3 ;  /* 0x0000000905077291 */ /* 0x004fe4000f8e18ff */
[----:B------:R-:W-:Y:S01]  /*3370*/  UISETP.NE.AND UP0, UPT, UR18, URZ, UPT ;  /* 0x000000ff1200728c */ /* 0x000fe2000bf05270 */
[----:B----4-:R-:W-:Y:S10]  /*3380*/  @P2 BRA `(.L_x_60) ;  /* 0x00000000000c2947 */ /* 0x010ff40003800000 */
[----:B-1----:R-:W-:Y:S04]  /*3390*/  SHF.L.U32 R3, R8, 0x1f, RZ ;  /* 0x0000001f08037819 */ /* 0x002fe800000006ff */
[----:B------:R-:W1:Y:S02]  /*33a0*/  SYNCS.PHASECHK.TRANS64.TRYWAIT P0, [UR7], R3 ;  /* 0x00000003ff0075a7 */ /* 0x000e640008001107 */
[----:B-1----:R-:W-:Y:S05]  /*33b0*/  @!P0 BRA `(.L_x_61) ;  /* 0x0000006800d88947 */ /* 0x002fea0003800000 */
.L_x_60:
[----:B------:R-:W-:Y:S01]  /*33c0*/  UISETP.NE.AND UP1, UPT, UR17, 0x1, UPT ;  /* 0x000000011100788c */ /* 0x000fe2000bf25270 */
[----:B------:R-:W-:Y:S01]  /*33d0*/  PLOP3.LUT P2, PT, PT, PT, PT, 0x80, 0x8 ;  /* 0x000000000008781c */ /* 0x000fe20003f4f070 */
[----:B------:R-:W-:Y:S02]  /*33e0*/  UIADD3 UR11, UPT, UPT, UR5, 0x1, URZ ;  /* 0x00000001050b7890 */ /* 0x000fe4000fffe0ff */
[----:B------:R-:W-:Y:S02]  /*33f0*/  UIMAD UR6, UR5, 0x300, UR4 ;  /* 0x00000300050678a4 */ /* 0x000fe4000f8e0204 */
[----:B------:R-:W-:Y:S01]  /*3400*/  UISETP.NE.AND UP2, UPT, UR11, 0x8, UPT ;  /* 0x000000080b00788c */ /* 0x000fe2000bf45270 */
[----:B------:R-:W-:Y:S01]  /*3410*/  PLOP3.LUT P0, PT, PT, PT, UP1, 0x80, 0x8 ;  /* 0x000000000008781c */ /* 0x000fe20003f0f018 */
[----:B------:R-:W-:Y:S02]  /*3420*/  UIADD3 UR28, UPT, UPT, UR6, 0x2, URZ ;  /* 0x00000002061c7890 */ /* 0x000fe4000fffe0ff */
[----:B------:R-:W-:Y:S02]  /*3430*/  USEL UR22, URZ, 0x1, UP2 ;  /* 0x00000001ff167887 */ /* 0x000fe40009000000 */
[----:B------:R-:W-:Y:S02]  /*3440*/  USEL UR11, UR11, URZ, UP2 ;  /* 0x000000ff0b0b7287 */ /* 0x000fe40009000000 */
[----:B------:R-:W-:Y:S02]  /*3450*/  UIADD3 UR17, UPT, UPT, UR17, -0x1, URZ ;  /* 0xffffffff11117890 */ /* 0x000fe4000fffe0ff */
[----:B------:R-:W-:Y:S01]  /*3460*/  @UP1 ULEA UR19, UR11, UR9, 0x3 ;  /* 0x000000090b131291 */ /* 0x000fe2000f8e18ff */
[----:B------:R-:W-:Y:S01]  /*3470*/  LOP3.LUT R8, R8, UR22, RZ, 0x3c, !PT ;  /* 0x0000001608087c12 */ /* 0x000fe2000f8e3cff */
[----:B------:R-:W-:Y:S01]  /*3480*/  ULEA UR22, UR5, UR10, 0x9 ;  /* 0x0000000a05167291 */ /* 0x000fe2000f8e48ff */
[----:B------:R-:W-:Y:S02]  /*3490*/  UMOV UR23, 0x80004020 ;  /* 0x8000402000177882 */ /* 0x000fe40000000000 */
[----:B-1----:R-:W-:Y:S01]  /*34a0*/  @P0 SHF.L.U32 R0, R8, 0x1f, RZ ;  /* 0x0000001f08000819 */ /* 0x002fe200000006ff */
[----:B------:R-:W-:Y:S01]  /*34b0*/  UIADD3 UR26, UPT, UPT, UR22, 0x2, URZ ;  /* 0x00000002161a7890 */ /* 0x000fe2000fffe0ff */
[----:B------:R-:W-:Y:S02]  /*34c0*/  UMOV UR29, 0x80004020 ;  /* 0x80004020001d7882 */ /* 0x000fe40000000000 */
[----:B------:R2:W4:Y:S01]  /*34d0*/  @P0 SYNCS.PHASECHK.TRANS64.TRYWAIT P2, [UR19], R0 ;  /* 0x00000000ff0005a7 */ /* 0x0005220008041113 */
[----:B------:R-:W-:Y:S01]  /*34e0*/  UIADD3 UR19, UPT, UPT, UR7, 0x40, URZ ;  /* 0x0000004007137890 */ /* 0x000fe2000fffe0ff */
[----:B------:R-:W-:Y:S02]  /*34f0*/  UMOV UR27, 0x80004020 ;  /* 0x80004020001b7882 */ /* 0x000fe40000000000 */
[----:B------:R-:W-:Y:S01]  /*3500*/  UMOV UR7, 0x80004020 ;  /* 0x8000402000077882 */ /* 0x000fe20000000000 */
[----:B------:R-:W-:Y:S01]  /*3510*/  UMOV UR5, UR11 ;  /* 0x0000000b00057c82 */ /* 0x000fe20008000000 */
[----:B------:R2:W-:Y:S01]  /*3520*/  UTCHMMA gdesc[UR22], gdesc[UR6], tmem[UR15], tmem[UR24], idesc[UR25], UP4 ;  /* 0x00ff1806160075ea */ /* 0x0005e2000a00000f */
[----:B------:R-:W-:Y:S01]  /*3530*/  UPLOP3.LUT UP4, UPT, UPT, UPT, UPT, 0x80, 0x8 ;  /* 0x000000000008789c */ /* 0x000fe20003f8f070 */
[----:B------:R2:W-:Y:S02]  /*3540*/  UTCHMMA gdesc[UR26], gdesc[UR28], tmem[UR15], tmem[UR20], idesc[UR21], UPT ;  /* 0x00ff141c1a0075ea */ /* 0x0005e4000b80000f */
[----:B------:R2:W-:Y:S01]  /*3550*/  UTCBAR [UR19], URZ ;  /* 0x000000ff130073e9 */ /* 0x0005e200080000ff */
[----:B------:R-:W-:Y:S07]  /*3560*/  BRA.U UP0, `(.L_x_62) ;  /* 0xfffffffd00787547 */ /* 0x000fee000b83ffff */
.L_x_59:
[----:B------:R-:W-:Y:S01]  /*3570*/  UIADD3 UR12, UPT, UPT, UR12, 0x1, URZ ;  /* 0x000000010c0c7890 */ /* 0x000fe2000fffe0ff */
[C---:B------:R-:W-:Y:S01]  /*3580*/  ISETP.NE.AND P0, PT, R10.reuse, 0x2, PT ;  /* 0x000000020a00780c */ /* 0x040fe20003f05270 */
[----:B------:R-:W-:Y:S02]  /*3590*/  UIADD3 UR14, UPT, UPT, UR14, 0xe0, URZ ;  /* 0x000000e00e0e7890 */ /* 0x000fe4000fffe0ff */
[----:B------:R-:W-:Y:S01]  /*35a0*/  UISETP.NE.AND UP0, UPT, UR12, 0x2, UPT ;  /* 0x000000020c00788c */ /* 0x000fe2000bf05270 */
[----:B-12---:R-:W-:Y:S02]  /*35b0*/  SEL R0, RZ, 0x1, P0 ;  /* 0x00000001ff007807 */ /* 0x006fe40000000000 */
[----:B------:R-:W-:Y:S01]  /*35c0*/  SEL R10, R10, RZ, P0 ;  /* 0x000000ff0a0a7207 */ /* 0x000fe20000000000 */
[----:B------:R-:W-:Y:S01]  /*35d0*/  USEL UR5, URZ, 0x1, UP0 ;  /* 0x00000001ff057887 */ /* 0x000fe20008000000 */
[----:B------:R-:W-:Y:S01]  /*35e0*/  LOP3.LUT R9, R9, R0, RZ, 0x3c, !PT ;  /* 0x0000000009097212 */ /* 0x000fe200078e3cff */
[----:B------:R-:W-:Y:S01]  /*35f0*/  USEL UR12, UR12, URZ, UP0 ;  /* 0x000000ff0c0c7287 */ /* 0x000fe20008000000 */
[----:B------:R1:W-:Y:S03]  /*3600*/  UTCBAR [UR14], URZ ;  /* 0x000000ff0e0073e9 */ /* 0x0003e600080000ff */
[----:B------:R-:W-:Y:S01]  /*3610*/  LOP3.LUT R11, R11, UR5, RZ, 0x3c, !PT ;  /* 0x000000050b0b7c12 */ /* 0x000fe2000f8e3cff */
[----:B------:R-:W-:Y:S07]  /*3620*/  @P1 BRA `(.L_x_63) ;  /* 0xfffffff800c81947 */ /* 0x000fee000383ffff */
[----:B------:R-:W2:Y:S01]  /*3630*/  S2UR UR4, SR_CgaCtaId ;  /* 0x00000000000479c3 */ /* 0x000ea20000008800 */
[----:B------:R-:W-:Y:S01]  /*3640*/  ELECT P0, URZ, PT ;  /* 0x0000000000ff782f */ /* 0x000fe20003800000 */
[----:B------:R-:W-:Y:S01]  /*3650*/  IMAD.MOV.U32 R0, RZ, RZ, 0x1 ;  /* 0x00000001ff007424 */ /* 0x000fe200078e00ff */
[----:B------:R-:W-:Y:S01]  /*3660*/  UIADD3 UR9, UPT, UPT, UR9, 0xf0, URZ ;  /* 0x000000f009097890 */ /* 0x000fe2000fffe0ff */
[----:B------:R-:W-:Y:S01]  /*3670*/  SHF.L.U32 R3, R11, 0x1f, RZ ;  /* 0x0000001f0b037819 */ /* 0x000fe200000006ff */
[----:B------:R-:W-:-:S03]  /*3680*/  UMOV UR5, 0x40 ;  /* 0x0000004000057882 */ /* 0x000fc60000000000 */
[----:B------:R-:W-:Y:S01]  /*3690*/  UVIRTCOUNT.DEALLOC.SMPOOL 0x80 ;  /* 0x000000800000784c */ /* 0x000fe20000000000 */
[----:B--2---:R-:W-:Y:S02]  /*36a0*/  ULEA UR4, UR4, UR5, 0x18 ;  /* 0x0000000504047291 */ /* 0x004fe4000f8ec0ff */
[----:B------:R-:W-:-:S07]  /*36b0*/  ULEA UR5, UR12, UR9, 0x3 ;  /* 0x000000090c057291 */ /* 0x000fce000f8e18ff */
[----:B------:R2:W-:Y:S02]  /*36c0*/  @P0 STS.U8 [UR4+0x1c], R0 ;  /* 0x00001c00ff000988 */ /* 0x0005e40008000004 */
[----:B------:R-:W3:Y:S02]  /*36d0*/  SYNCS.PHASECHK.TRANS64.TRYWAIT P0, [UR5], R3 ;  /* 0x00000003ff0075a7 */ /* 0x000ee40008001105 */
[----:B--23--:R-:W-:Y:S05]  /*36e0*/  @!P0 BRA `(.L_x_64) ;  /* 0x0000006800248947 */ /* 0x00cfea0003800000 */
.L_x_152:
[----:B------:R-:W-:-:S04]  /*36f0*/  UIADD3 UR6, UPT, UPT, UR12, 0x1, URZ ;  /* 0x000000010c067890 */ /* 0x000fc8000fffe0ff */
[----:B------:R-:W-:-:S04]  /*3700*/  UISETP.NE.AND UP0, UPT, UR6, 0x2, UPT ;  /* 0x000000020600788c */ /* 0x000fc8000bf05270 */
[----:B------:R-:W-:Y:S02]  /*3710*/  USEL UR5, URZ, 0x1, UP0 ;  /* 0x00000001ff057887 */ /* 0x000fe40008000000 */
[----:B------:R-:W-:-:S04]  /*3720*/  USEL UR6, UR6, URZ, UP0 ;  /* 0x000000ff06067287 */ /* 0x000fc80008000000 */
[----:B------:R-:W-:Y:S01]  /*3730*/  ULEA UR6, UR6, UR9, 0x3 ;  /* 0x0000000906067291 */ /* 0x000fe2000f8e18ff */
[----:B--2---:R-:W-:-:S04]  /*3740*/  LOP3.LUT R3, R11, UR5, RZ, 0x3c, !PT ;  /* 0x000000050b037c12 */ /* 0x004fc8000f8e3cff */
[----:B------:R-:W-:-:S04]  /*3750*/  SHF.L.U32 R3, R3, 0x1f, RZ ;  /* 0x0000001f03037819 */ /* 0x000fc800000006ff */
[----:B------:R-:W2:Y:S02]  /*3760*/  SYNCS.PHASECHK.TRANS64.TRYWAIT P0, [UR6], R3 ;  /* 0x00000003ff0075a7 */ /* 0x000ea40008001106 */
[----:B--2---:R-:W-:Y:S05]  /*3770*/  @!P0 BRA `(.L_x_65) ;  /* 0x0000006800188947 */ /* 0x004fea0003800000 */
.L_x_154:
[----:B------:R-:W-:Y:S01]  /*3780*/  NOP ;  /* 0x0000000000007918 */ /* 0x000fe20000000000 */
[----:B--2---:R-:W2:Y:S01]  /*3790*/  LDS R0, [UR4+0x14] ;  /* 0x00001404ff007984 */ /* 0x004ea20008000800 */
[----:B------:R-:W-:Y:S01]  /*37a0*/  ULOP3.LUT UR6, UR13, 0xffff, URZ, 0xc0, !UPT ;  /* 0x0000ffff0d067892 */ /* 0x000fe2000f8ec0ff */
[----:B------:R-:W-:Y:S01]  /*37b0*/  UMOV UR8, 0xffff ;  /* 0x0000ffff00087882 */ /* 0x000fe20000000000 */
[----:B------:R-:W-:Y:S02]  /*37c0*/  UMOV UR5, 0x1 ;  /* 0x0000000100057882 */ /* 0x000fe40000000000 */
[----:B------:R-:W-:-:S04]  /*37d0*/  USHF.R.U32.HI UR6, URZ, 0x5, UR6 ;  /* 0x00000005ff067899 */ /* 0x000fc80008011606 */
[----:B------:R-:W-:Y:S02]  /*37e0*/  USHF.L.U32 UR8, UR8, UR6, URZ ;  /* 0x0000000608087299 */ /* 0x000fe400080006ff */
[----:B------:R-:W-:-:S04]  /*37f0*/  USHF.L.U32 UR5, UR5, UR6, URZ ;  /* 0x0000000605057299 */ /* 0x000fc800080006ff */
[----:B--2---:R-:W-:-:S04]  /*3800*/  LOP3.LUT R0, R0, UR8, RZ, 0xc0, !PT ;  /* 0x0000000800007c12 */ /* 0x004fc8000f8ec0ff */
[----:B------:R-:W-:-:S13]  /*3810*/  ISETP.NE.AND P0, PT, R0, UR8, PT ;  /* 0x0000000800007c0c */ /* 0x000fda000bf05270 */
[----:B------:R-:W-:Y:S05]  /*3820*/  @P0 BRA `(.L_x_66) ;  /* 0x0000000000580947 */ /* 0x000fea0003800000 */
[----:B------:R-:W2:Y:S02]  /*3830*/  LDS R0, [UR4+0x18] ;  /* 0x00001804ff007984 */ /* 0x000ea40008000800 */
[----:B--2---:R-:W-:-:S04]  /*3840*/  LOP3.LUT R0, R0, UR5, RZ, 0xc0, !PT ;  /* 0x0000000500007c12 */ /* 0x004fc8000f8ec0ff */
[----:B------:R-:W-:-:S13]  /*3850*/  ISETP.NE.AND P0, PT, R0, UR5, PT ;  /* 0x0000000500007c0c */ /* 0x000fda000bf05270 */
[----:B------:R-:W-:Y:S05]  /*3860*/  @P0 BRA `(.L_x_67) ;  /* 0x00000000003c0947 */ /* 0x000fea0003800000 */
[----:B------:R-:W2:Y:S01]  /*3870*/  S2R R2, SR_LANEID ;  /* 0x0000000000027919 */ /* 0x000ea20000000000 */
[----:B------:R-:W-:Y:S01]  /*3880*/  ULOP3.LUT UR8, URZ, UR8, URZ, 0x33, !UPT ;  /* 0x00000008ff087292 */ /* 0x000fe2000f8e33ff */
[----:B------:R-:W-:Y:S01]  /*3890*/  LOP3.LUT R4, RZ, UR5, RZ, 0x33, !PT ;  /* 0x00000005ff047c12 */ /* 0x000fe2000f8e33ff */
[----:B------:R-:W-:Y:S02]  /*38a0*/  VOTEU.ANY UR7, UPT, PT ;  /* 0x0000000000077886 */ /* 0x000fe400038e0100 */
[----:B------:R-:W-:Y:S01]  /*38b0*/  UFLO.U32 UR7, UR7 ;  /* 0x00000007000772bd */ /* 0x000fe200080e0000 */
[----:B------:R-:W3:Y:S01]  /*38c0*/  REDUX UR5, R4 ;  /* 0x00000000040573c4 */ /* 0x000ee20000000000 */
[----:B------:R-:W-:-:S06]  /*38d0*/  IMAD.U32 R0, RZ, RZ, UR8 ;  /* 0x00000008ff007e24 */ /* 0x000fcc000f8e00ff */
[----:B------:R1:W-:Y:S01]  /*38e0*/  UTCATOMSWS.AND URZ, UR8 ;  /* 0x0000000800ff79e3 */ /* 0x0003e20008000000 */
[----:B------:R-:W4:Y:S01]  /*38f0*/  REDUX UR6, R0 ;  /* 0x00000000000673c4 */ /* 0x000f220000000000 */
[----:B--2---:R-:W-:Y:S01]  /*3900*/  ISETP.EQ.U32.AND P0, PT, R2, UR7, PT ;  /* 0x0000000702007c0c */ /* 0x004fe2000bf02070 */
[----:B---3--:R-:W-:Y:S01]  /*3910*/  IMAD.U32 R2, RZ, RZ, UR5 ;  /* 0x00000005ff027e24 */ /* 0x008fe2000f8e00ff */
[----:B----4-:R-:W-:-:S11]  /*3920*/  MOV R3, UR6 ;  /* 0x0000000600037c02 */ /* 0x010fd60008000f00 */
[----:B------:R1:W-:Y:S04]  /*3930*/  @P0 ATOMS.AND RZ, [UR4+0x14], R3 ;  /* 0x00001403ffff098c */ /* 0x0003e8000a800004 */
[----:B------:R1:W-:Y:S01]  /*3940*/  @P0 ATOMS.AND RZ, [UR4+0x18], R2 ;  /* 0x00001802ffff098c */ /* 0x0003e2000a800004 */
[----:B------:R-:W-:Y:S05]  /*3950*/  BRA `(.L_x_68) ;  /* 0x0000000000147947 */ /* 0x000fea0003800000 */
.L_x_67:
[----:B------:R-:W-:Y:S02]  /*3960*/  MOV R2, 0x3980 ;  /* 0x0000398000027802 */ /* 0x000fe40000000f00 */
[----:B-1--45:R-:W-:Y:S05]  /*3970*/  CALL.REL.NOINC `($__internal_0_$__cuda_sm10x_tcgen05_guardrail_trap_col_being_dealloced_not_returned_by_alloc) ;  /* 0x0000006800bc7944 */ /* 0x032fea0003c00000 */
[----:B------:R-:W-:Y:S05]  /*3980*/  BRA `(.L_x_68) ;  /* 0x0000000000087947 */ /* 0x000fea0003800000 */
.L_x_66:
[----:B------:R-:W-:Y:S02]  /*3990*/  MOV R2, 0x39b0 ;  /* 0x000039b000027802 */ /* 0x000fe40000000f00 */
[----:B-1--45:R-:W-:Y:S05]  /*39a0*/  CALL.REL.NOINC `($__internal_2_$__cuda_sm10x_tcgen05_guardrail_trap_unallocated_columns_being_dealloced) ;  /* 0x0000006800c87944 */ /* 0x032fea0003c00000 */
.L_x_68:
[----:B------:R-:W-:Y:S01]  /*39b0*/  NOP ;  /* 0x0000000000007918 */ /* 0x000fe20000000000 */
[----:B-1----:R-:W-:Y:S05]  /*39c0*/  EXIT ;  /* 0x000000000000794d */ /* 0x002fea0003800000 */
.L_x_52:
[----:B------:R-:W-:-:S09]  /*39d0*/  UISETP.NE.OR UP2, UPT, UR8, 0x3, !UP2 ;  /* 0x000000030800788c */ /* 0x000fd2000d745670 */
[----:B------:R-:W-:Y:S05]  /*39e0*/  BRA.U UP2, `(.L_x_69) ;  /* 0x0000000d02ac7547 */ /* 0x000fea000b800000 */
[----:B------:R-:W1:Y:S01]  /*39f0*/  LDC R0, c[0x0][0xb30] ;  /* 0x0002cc00ff007b82 */ /* 0x000e620000000800 */
[----:B------:R-:W2:Y:S01]  /*3a00*/  LDCU.64 UR8, c[0x0][0x888] ;  /* 0x00011100ff0877ac */ /* 0x000ea20008000a00 */
[----:B------:R-:W-:Y:S02]  /*3a10*/  HFMA2 R29, -RZ, RZ, 0, 0 ;  /* 0x00000000ff1d7431 */ /* 0x000fe400000001ff */
[----:B------:R-:W-:Y:S01]  /*3a20*/  IMAD.MOV.U32 R31, RZ, RZ, 0x1 ;  /* 0x00000001ff1f7424 */ /* 0x000fe200078e00ff */
[----:B------:R-:W-:Y:S01]  /*3a30*/  MOV R23, 0x4000 ;  /* 0x0000400000177802 */ /* 0x000fe20000000f00 */
[----:B------:R-:W4:Y:S01]  /*3a40*/  LDCU.64 UR4, c[0x0][0x890] ;  /* 0x00011200ff0477ac */ /* 0x000f220008000a00 */
[----:B------:R-:W-:Y:S01]  /*3a50*/  IMAD.MOV.U32 R30, RZ, RZ, RZ ;  /* 0x000000ffff1e7224 */ /* 0x000fe200078e00ff */
[----:B------:R-:W3:Y:S01]  /*3a60*/  LDC R19, c[0x0][0x370] ;  /* 0x0000dc00ff137b82 */ /* 0x000ee20000000800 */
[----:B------:R-:W-:Y:S01]  /*3a70*/  UMOV UR7, 0x400 ;  /* 0x0000040000077882 */ /* 0x000fe20000000000 */
[----:B------:R-:W-:-:S02]  /*3a80*/  UPLOP3.LUT UP1, UPT, UPT, UPT, UPT, 0x40, 0x4 ;  /* 0x000000000004789c */ /* 0x000fc40003f2e870 */
[----:B------:R-:W-:-:S04]  /*3a90*/  ULEA UR7, UR37, UR7, 0x18 ;  /* 0x0000000725077291 */ /* 0x000fc8000f8ec0ff */
[----:B------:R-:W3:Y:S01]  /*3aa0*/  LDC R2, c[0x0][0xb0c] ;  /* 0x0002c300ff027b82 */ /* 0x000ee20000000800 */
[----:B------:R-:W-:Y:S02]  /*3ab0*/  UIADD3 UR13, UPT, UPT, UR7, 0x90, URZ ;  /* 0x00000090070d7890 */ /* 0x000fe4000fffe0ff */
[----:B--2---:R-:W-:Y:S02]  /*3ac0*/  UISETP.NE.U32.AND UP2, UPT, UR8, URZ, UPT ;  /* 0x000000ff0800728c */ /* 0x004fe4000bf45070 */
[----:B------:R-:W-:Y:S02]  /*3ad0*/  UIADD3 UR25, UPT, UPT, UR7, 0x80, URZ ;  /* 0x0000008007197890 */ /* 0x000fe4000fffe0ff */
[----:B----4-:R-:W-:Y:S01]  /*3ae0*/  UISETP.NE.U32.AND UP3, UPT, UR4, URZ, UPT ;  /* 0x000000ff0400728c */ /* 0x010fe2000bf65070 */
[----:B------:R-:W2:Y:S01]  /*3af0*/  LDC R18, c[0x0][0xb20] ;  /* 0x0002c800ff127b82 */ /* 0x000ea20000000800 */
[----:B-1----:R-:W-:Y:S01]  /*3b00*/  ISETP.NE.AND P1, PT, R0, 0x1, PT ;  /* 0x000000010000780c */ /* 0x002fe20003f25270 */
[----:B------:R-:W-:-:S02]  /*3b10*/  UISETP.NE.AND.EX UP2, UPT, UR9, URZ, UPT, UP2 ;  /* 0x000000ff0900728c */ /* 0x000fc4000bf45320 */
[----:B------:R-:W-:Y:S02]  /*3b20*/  UIADD3 UR17, UPT, UPT, UR7, 0x88, URZ ;  /* 0x0000008807117890 */ /* 0x000fe4000fffe0ff */
[----:B------:R-:W-:Y:S02]  /*3b30*/  UPRMT UR13, UR37, 0x654, UR13 ;  /* 0x00000654250d7896 */ /* 0x000fe4000800000d */
[----:B------:R-:W1:Y:S01]  /*3b40*/  LDC.64 R32, c[0x0][0x348] ;  /* 0x0000d200ff207b82 */ /* 0x000e620000000a00 */
[----:B------:R-:W-:-:S07]  /*3b50*/  UISETP.NE.AND.EX UP3, UPT, UR5, URZ, UPT, UP3 ;  /* 0x000000ff0500728c */ /* 0x000fce000bf65330 */
[----:B------:R-:W4:Y:S08]  /*3b60*/  LDC.64 R16, c[0x0][0xb10] ;  /* 0x0002c400ff107b82 */ /* 0x000f300000000a00 */
[----:B------:R-:W1:Y:S08]  /*3b70*/  LDC.64 R6, c[0x0][0xb18] ;  /* 0x0002c600ff067b82 */ /* 0x000e700000000a00 */
[----:B------:R-:W1:Y:S08]  /*3b80*/  LDC.64 R4, c[0x0][0xb28] ;  /* 0x0002ca00ff047b82 */ /* 0x000e700000000a00 */
[----:B--23--:R-:W1:Y:S02]  /*3b90*/  LDC R22, c[0x0][0x374] ;  /* 0x0000dd00ff167b82 */ /* 0x00ce640000000800 */
.L_x_79:
[C---:B------:R-:W-:Y:S02]  /*3ba0*/  LEA R0, R30.reuse, UR7, 0x3 ;  /* 0x000000071e007c11 */ /* 0x040fe4000f8e18ff */
[----:B------:R-:W-:Y:S02]  /*3bb0*/  SHF.L.U32 R3, R29, 0x1f, RZ ;  /* 0x0000001f1d037819 */ /* 0x000fe400000006ff */
[----:B------:R-:W-:Y:S02]  /*3bc0*/  LEA R24, R30, UR7, 0x4 ;  /* 0x000000071e187c11 */ /* 0x000fe4000f8e20ff */
[----:B--2---:R-:W2:Y:S02]  /*3bd0*/  SYNCS.PHASECHK.TRANS64.TRYWAIT P0, [R0+URZ+0xc0], R3 ;  /* 0x0000c003000075a7 */ /* 0x004ea400080011ff */
[----:B--2---:R-:W-:Y:S05]  /*3be0*/  @!P0 BRA `(.L_x_70) ;  /* 0x0000006400148947 */ /* 0x004fea0003800000 */
.L_x_155:
[----:B------:R-:W-:Y:S01]  /*3bf0*/  ISETP.GE.AND P0, PT, R72, 0x1, PT ;  /* 0x000000014800780c */ /* 0x000fe20003f06270 */
[----:B------:R-:W3:Y:S01]  /*3c00*/  LDS.128 R24, [R24+0x130] ;  /* 0x0001300018187984 */ /* 0x000ee20000000c00 */
[----:B--2---:R-:W-:Y:S01]  /*3c10*/  VIADD R0, R0, 0xd0 ;  /* 0x000000d000007836 */ /* 0x004fe20000000000 */
[----:B------:R-:W-:Y:S01]  /*3c20*/  @!PT LDS RZ, [RZ] ;  /* 0x00000000fffff984 */ /* 0x000fe20000000800 */
[----:B------:R-:W-:Y:S01]  /*3c30*/  @!PT LDS RZ, [RZ] ;  /* 0x00000000fffff984 */ /* 0x000fe20000000800 */
[----:B------:R-:W-:Y:S01]  /*3c40*/  @!PT LDS RZ, [RZ] ;  /* 0x00000000fffff984 */ /* 0x000fe20000000800 */
[----:B------:R-:W-:Y:S01]  /*3c50*/  @!PT LDS RZ, [RZ] ;  /* 0x00000000fffff984 */ /* 0x000fe20000000800 */
[----:B------:R2:W-:Y:S06]  /*3c60*/  MEMBAR.ALL.CTA ;  /* 0x0000000000007992 */ /* 0x0005ec0000008000 */
[----:B--2---:R-:W2:Y:S01]  /*3c70*/  FENCE.VIEW.ASYNC.S ;  /* 0x00000000000073c6 */ /* 0x004ea20000000000 */
[----:B------:R-:W-:Y:S04]  /*3c80*/  PRMT R0, RZ, 0x654, R0 ;  /* 0x00000654ff007816 */ /* 0x000fe80000000000 */
[----:B--2---:R2:W-:Y:S01]  /*3c90*/  SYNCS.ARRIVE.TRANS64.RED.A1T0 RZ, [R0+URZ], RZ ;  /* 0x000000ff00ff79a7 */ /* 0x0045e200081004ff */
[----:B---3--:R-:W-:Y:S11]  /*3ca0*/  LOP3.LUT P3, RZ, R26, 0x1, RZ, 0xc0, !PT ;  /* 0x000000011aff7812 */ /* 0x008ff6000786c0ff */
[----:B------:R-:W-:Y:S02]  /*3cb0*/  @!UPT UIADD3 URZ, UPT, UPT, URZ, URZ, URZ ;  /* 0x000000fffffff290 */ /* 0x000fe4000fffe0ff */
[----:B------:R-:W-:Y:S02]  /*3cc0*/  @P3 MOV R13, R24 ;  /* 0x00000018000d3202 */ /* 0x000fe40000000f00 */
[----:B------:R-:W-:Y:S01]  /*3cd0*/  @P3 LOP3.LUT R8, R25, 0xffff, RZ, 0xc0, !PT ;  /* 0x0000ffff19083812 */ /* 0x000fe200078ec0ff */
[----:B--2---:R-:W-:Y:S06]  /*3ce0*/  @!P0 BRA `(.L_x_71) ;  /* 0x0000000000a48947 */ /* 0x004fec0003800000 */
[----:B-1----:R-:W-:Y:S01]  /*3cf0*/  IMAD.HI.U32 R35, R22, R7, RZ ;  /* 0x0000000716237227 */ /* 0x002fe200078e00ff */
[----:B------:R-:W-:Y:S02]  /*3d00*/  ISETP.NE.AND P0, PT, R6, 0x1, PT ;  /* 0x000000010600780c */ /* 0x000fe40003f05270 */
[----:B------:R-:W-:Y:S01]  /*3d10*/  ISETP.NE.AND P2, PT, R72, 0x1, PT ;  /* 0x000000014800780c */ /* 0x000fe20003f45270 */
[----:B----4-:R-:W-:Y:S01]  /*3d20*/  IMAD.HI.U32 R34, R19, R16, RZ ;  /* 0x0000001013227227 */ /* 0x010fe200078e00ff */
[----:B------:R-:W-:Y:S02]  /*3d30*/  SHF.R.U32.HI R35, RZ, R18, R35 ;  /* 0x00000012ff237219 */ /* 0x000fe40000011623 */
[----:B------:R-:W-:Y:S01]  /*3d40*/  ISETP.NE.AND P4, PT, R2, 0x1, PT ;  /* 0x000000010200780c */ /* 0x000fe20003f85270 */
[----:B------:R-:W-:Y:S01]  /*3d50*/  IMAD.HI.U32 R36, R13, R16, RZ ;  /* 0x000000100d247227 */ /* 0x000fe200078e00ff */
[----:B------:R-:W-:Y:S02]  /*3d60*/  SHF.R.U32.HI R34, RZ, R17, R34 ;  /* 0x00000011ff227219 */ /* 0x000fe40000011622 */
[----:B------:R-:W-:Y:S01]  /*3d70*/  SEL R3, R22, R35, !P0 ;  /* 0x0000002316037207 */ /* 0x000fe20004000000 */
[C---:B------:R-:W-:Y:S01]  /*3d80*/  IMAD.HI.U32 R35, R8.reuse, R7, RZ ;  /* 0x0000000708237227 */ /* 0x040fe200078e00ff */
[----:B------:R-:W-:Y:S02]  /*3d90*/  SEL R11, R19, R34, !P4 ;  /* 0x00000022130b7207 */ /* 0x000fe40006000000 */
[----:B------:R-:W-:Y:S01]  /*3da0*/  SHF.R.U32.HI R36, RZ, R17, R36 ;  /* 0x00000011ff247219 */ /* 0x000fe20000011624 */
[----:B------:R-:W-:Y:S01]  /*3db0*/  IMAD.HI.U32 R38, R3, R4, RZ ;  /* 0x0000000403267227 */ /* 0x000fe200078e00ff */
[----:B------:R-:W-:Y:S03]  /*3dc0*/  SHF.R.U32.HI R35, RZ, R18, R35 ;  /* 0x00000012ff237219 */ /* 0x000fe60000011623 */
[----:B------:R-:W-:Y:S01]  /*3dd0*/  IMAD.HI.U32 R34, R11, R4, RZ ;  /* 0x000000040b227227 */ /* 0x000fe200078e00ff */
[----:B------:R-:W-:Y:S02]  /*3de0*/  @P2 SHF.R.U32.HI R3, RZ, R5, R38 ;  /* 0x00000005ff032219 */ /* 0x000fe40000011626 */
[----:B------:R-:W-:Y:S02]  /*3df0*/  SEL R9, R8, R35, !P0 ;  /* 0x0000002308097207 */ /* 0x000fe40004000000 */
[----:B------:R-:W-:Y:S01]  /*3e00*/  @P2 SHF.R.U32.HI R11, RZ, R5, R34 ;  /* 0x00000005ff0b2219 */ /* 0x000fe20000011622 */
[C---:B------:R-:W-:Y:S01]  /*3e10*/  IMAD R10, R72.reuse, R3, RZ ;  /* 0x00000003480a7224 */ /* 0x040fe200078e02ff */
[----:B------:R-:W-:Y:S01]  /*3e20*/  SEL R3, R13, R36, !P4 ;  /* 0x000000240d037207 */ /* 0x000fe20006000000 */
[C---:B------:R-:W-:Y:S03]  /*3e30*/  IMAD.HI.U32 R14, R9.reuse, R4, RZ ;  /* 0x00000004090e7227 */ /* 0x040fe600078e00ff */
[----:B------:R-:W-:Y:S01]  /*3e40*/  ISETP.GE.AND P0, PT, R9, R10, PT ;  /* 0x0000000a0900720c */ /* 0x000fe20003f06270 */
[C---:B------:R-:W-:Y:S01]  /*3e50*/  IMAD R12, R72.reuse, R11, RZ ;  /* 0x0000000b480c7224 */ /* 0x040fe200078e02ff */
[-C--:B------:R-:W-:Y:S04]  /*3e60*/  SHF.R.U32.HI R14, RZ, R5.reuse, R14 ;  /* 0x00000005ff0e7219 */ /* 0x080fe8000001160e */
[----:B------:R-:W-:Y:S02]  /*3e70*/  ISETP.GE.OR P0, PT, R3, R12, P0 ;  /* 0x0000000c0300720c */ /* 0x000fe40000706670 */
[----:B------:R-:W-:Y:S05]  /*3e80*/  SEL R15, R9, R14, !P2 ;  /* 0x0000000e090f7207 */ /* 0x000fea0005000000 */
[----:B------:R-:W-:Y:S04]  /*3e90*/  IMAD.MOV R14, RZ, RZ, -R15 ;  /* 0x000000ffff0e7224 */ /* 0x000fe800078e0a0f */
[----:B------:R-:W-:Y:S02]  /*3ea0*/  IMAD R14, R72, R14, R9 ;  /* 0x0000000e480e7224 */ /* 0x000fe400078e0209 */
[C---:B------:R-:W-:Y:S05]  /*3eb0*/  @!P0 IMAD.HI.U32 R10, R3.reuse, R4, RZ ;  /* 0x00000004030a8227 */ /* 0x040fea00078e00ff */
[----:B------:R-:W-:Y:S04]  /*3ec0*/  @!P0 SHF.R.U32.HI R10, RZ, R5, R10 ;  /* 0x00000005ff0a8219 */ /* 0x000fe8000001160a */
[----:B------:R-:W-:Y:S01]  /*3ed0*/  @!P0 SEL R0, R3, R10, !P2 ;  /* 0x0000000a03008207 */ /* 0x000fe20005000000 */
[----:B------:R-:W-:Y:S03]  /*3ee0*/  IMAD.MOV R10, RZ, RZ, -R3 ;  /* 0x000000ffff0a7224 */ /* 0x000fe600078e0a03 */
[----:B------:R-:W-:Y:S01]  /*3ef0*/  @!P0 IADD3 R15, PT, PT, R15, -R0, RZ ;  /* 0x800000000f0f8210 */ /* 0x000fe20007ffe0ff */
[----:B------:R-:W-:Y:S01]  /*3f00*/  @!P0 IMAD R0, R11, R14, R0 ;  /* 0x0000000e0b008224 */ /* 0x000fe200078e0200 */
[----:B------:R-:W-:Y:S01]  /*3f10*/  IADD3 R11, PT, PT, -R9, RZ, RZ ;  /* 0x000000ff090b7210 */ /* 0x000fe20007ffe1ff */
[----:B------:R-:W-:Y:S02]  /*3f20*/  IMAD R13, R2, R10, R13 ;  /* 0x0000000a020d7224 */ /* 0x000fe400078e020d */
[----:B------:R-:W-:Y:S02]  /*3f30*/  @!P0 IMAD R9, R15, R72, R3 ;  /* 0x000000480f098224 */ /* 0x000fe400078e0203 */
[----:B------:R-:W-:Y:S02]  /*3f40*/  @!P0 IMAD.MOV.U32 R3, RZ, RZ, R0 ;  /* 0x000000ffff038224 */ /* 0x000fe400078e0000 */
[----:B------:R-:W-:Y:S02]  /*3f50*/  IMAD R8, R6, R11, R8 ;  /* 0x0000000b06087224 */ /* 0x000fe400078e0208 */
[----:B------:R-:W-:Y:S02]  /*3f60*/  IMAD R13, R3, R2, R13 ;  /* 0x00000002030d7224 */ /* 0x000fe400078e020d */
[----:B------:R-:W-:Y:S02]  /*3f70*/  IMAD R8, R9, R6, R8 ;  /* 0x0000000609087224 */ /* 0x000fe400078e0208 */
.L_x_71:
[----:B------:R-:W-:Y:S05]  /*3f80*/  BRA.U UP1, `(.L_x_72) ;  /* 0x0000000101107547 */ /* 0x000fea000b800000 */
[----:B------:R-:W-:Y:S04]  /*3f90*/  MOV R0, UR6 ;  /* 0x0000000600007c02 */ /* 0x000fe80008000f00 */
[----:B------:R-:W-:Y:S04]  /*3fa0*/  SHF.L.U32 R3, R0, 0x1f, RZ ;  /* 0x0000001f00037819 */ /* 0x000fe800000006ff */
[----:B------:R-:W2:Y:S02]  /*3fb0*/  SYNCS.PHASECHK.TRANS64.TRYWAIT P0, [UR7+0xb8], R3 ;  /* 0x0000b803ff0075a7 */ /* 0x000ea40008001107 */
[----:B--2---:R-:W-:Y:S05]  /*3fc0*/  @!P0 BRA `(.L_x_73) ;  /* 0x0000006000308947 */ /* 0x004fea0003800000 */
.L_x_72:
[----:B------:R-:W-:Y:S02]  /*3fd0*/  R2UR UR27, R21 ;  /* 0x00000000151b72ca */ /* 0x000fe400000e0000 */
[----:B------:R-:W-:Y:S02]  /*3fe0*/  R2UR UR26, R20 ;  /* 0x00000000141a72ca */ /* 0x000fe400000e0000 */
[----:B------:R-:W-:Y:S02]  /*3ff0*/  ISETP.NE.U32.AND P2, PT, RZ, UR4, PT ;  /* 0x00000004ff007c0c */ /* 0x000fe4000bf45070 */
[----:B------:R-:W-:Y:S02]  /*4000*/  SHF.L.U32 R12, R31, 0x1f, RZ ;  /* 0x0000001f1f0c7819 */ /* 0x000fe400000006ff */
[----:B------:R-:W-:Y:S05]  /*4010*/  ISETP.NE.AND.EX P2, PT, RZ, UR5, PT, P2 ;  /* 0x00000005ff007c0c */ /* 0x000fea000bf45320 */
[----:B------:R-:W-:Y:S02]  /*4020*/  USHF.L.U32 UR27, UR27, 0x7, URZ ;  /* 0x000000071b1b7899 */ /* 0x000fe400080006ff */
[----:B------:R-:W-:Y:S01]  /*4030*/  UIMAD UR26, UR26, 0xc0, URZ ;  /* 0x000000c01a1a78a4 */ /* 0x000fe2000f8e02ff */
[----:B------:R-:W-:Y:S11]  /*4040*/  BRA.U !UP3, `(.L_x_74) ;  /* 0x000000010b347547 */ /* 0x000ff6000b800000 */
[----:B------:R-:W-:Y:S01]  /*4050*/  UPLOP3.LUT UP0, UPT, UPT, UPT, UP2, 0x80, 0x8 ;  /* 0x000000000008789c */ /* 0x000fe20003f0f020 */
[----:B--2---:R-:W-:Y:S02]  /*4060*/  HFMA2 R0, -RZ, RZ, 0, 5.9604644775390625e-08 ;  /* 0x00000001ff007431 */ /* 0x004fe400000001ff */
[----:B------:R-:W-:Y:S03]  /*4070*/  IMAD.MOV.U32 R155, RZ, RZ, 0x1 ;  /* 0x00000001ff9b7424 */ /* 0x000fe600078e00ff */
[----:B------:R-:W-:Y:S05]  /*4080*/  PLOP3.LUT P0, PT, PT, PT, UP0, 0x80, 0x8 ;  /* 0x000000000008781c */ /* 0x000fea0003f0f008 */
[----:B------:R-:W2:Y:S01]  /*4090*/  @UP0 LDCU.64 UR10, c[0x0][0x888] ;  /* 0x00011100ff0a07ac */ /* 0x000ea20008000a00 */
[----:B------:R-:W-:Y:S07]  /*40a0*/  @UP0 UIMAD UR8, UR36, UR4, URZ ;  /* 0x00000004240802a4 */ /* 0x000fee000f8e02ff */
[----:B------:R-:W-:Y:S01]  /*40b0*/  @!P0 PRMT R155, R0, 0x7610, R155 ;  /* 0x00007610009b8816 */ /* 0x000fe2000000009b */
[----:B--2---:R-:W-:Y:S03]  /*40c0*/  @UP0 UIMAD.WIDE UR10, UR8, 0x4, UR10 ;  /* 0x00000004080a08a5 */ /* 0x004fe6000f8e020a */
[----:B------:R-:W2:Y:S03]  /*40d0*/  @!UP0 LDCU UR8, c[0x0][0x880] ;  /* 0x00011000ff0887ac */ /* 0x000ea60008000800 */
[----:B------:R-:W-:Y:S01]  /*40e0*/  IMAD.U32 R10, RZ, RZ, UR10 ;  /* 0x0000000aff0a7e24 */ /* 0x000fe2000f8e00ff */
[----:B------:R-:W-:Y:S05]  /*40f0*/  MOV R11, UR11 ;  /* 0x0000000b000b7c02 */ /* 0x000fea0008000f00 */
[----:B-----5:R3:W5:Y:S02]  /*4100*/  @P0 LDG.E R81, desc[UR46][R10.64] ;  /* 0x0000002e0a510981 */ /* 0x020764000c1e1900 */
[----:B--23--:R-:W-:Y:S07]  /*4110*/  @!P0 IMAD.U32 R81, RZ, RZ, UR8 ;  /* 0x00000008ff518e24 */ /* 0x00cfee000f8e00ff */
.L_x_74:
[----:B-----5:R-:W-:Y:S01]  /*4120*/  @!P2 FSETP.EQ.AND P0, PT, R81, RZ, PT ;  /* 0x000000ff5100a20b */ /* 0x020fe20003f02000 */
[----:B------:R-:W-:Y:S01]  /*4130*/  @!UPT UIADD3 URZ, UPT, UPT, URZ, URZ, URZ ;  /* 0x000000fffffff290 */ /* 0x000fe2000fffe0ff */
[----:B------:R-:W-:Y:S11]  /*4140*/  @!P2 BRA `(.L_x_75) ;  /* 0x000000000014a947 */ /* 0x000ff60003800000 */
[----:B------:R-:W-:Y:S02]  /*4150*/  LOP3.LUT P2, RZ, R155, 0xff, RZ, 0xc0, !PT ;  /* 0x000000ff9bff7812 */ /* 0x000fe4000784c0ff */
[----:B------:R-:W-:Y:S04]  /*4160*/  PLOP3.LUT P0, PT, PT, PT, UP0, 0x80, 0x8 ;  /* 0x000000000008781c */ /* 0x000fe80003f0f008 */
[----:B------:R-:W-:Y:S07]  /*4170*/  PLOP3.LUT P0, PT, P0, PT, PT, 0x8, 0x80 ;  /* 0x000000000080781c */ /* 0x000fee000070e170 */
[----:B------:R-:W-:Y:S11]  /*4180*/  @P2 FSETP.EQ.AND P0, PT, R81, RZ, PT ;  /* 0x000000ff5100220b */ /* 0x000ff60003f02000 */
[----:B------:R-:W-:Y:S02]  /*4190*/  @!UPT UIADD3 URZ, UPT, UPT, URZ, URZ, URZ ;  /* 0x000000fffffff290 */ /* 0x000fe4000fffe0ff */
.L_x_75:
[----:B------:R-:W3:Y:S01]  /*41a0*/  SYNCS.PHASECHK.TRANS64.TRYWAIT P2, [UR7+0x98], R12 ;  /* 0x0000980cff0075a7 */ /* 0x000ee20008041107 */
[----:B------:R-:W-:Y:S04]  /*41b0*/  ELECT P4, URZ, PT ;  /* 0x0000000000ff782f */ /* 0x000fe80003880000 */
[----:B------:R-:W-:Y:S11]  /*41c0*/  PLOP3.LUT P4, PT, P0, P4, PT, 0xf2, 0x2f ;  /* 0x00000000002f781c */ /* 0x000ff60000789e72 */
[----:B------:R-:W-:Y:S02]  /*41d0*/  @!UPT UIADD3 URZ, UPT, UPT, URZ, URZ, URZ ;  /* 0x000000fffffff290 */ /* 0x000fe4000fffe0ff */
[----:B-1----:R-:W-:Y:S05]  /*41e0*/  @!P4 IADD3 R9, P0, PT, R32, 0x580, RZ ;  /* 0x000005802009c810 */ /* 0x002fea0007f1e0ff */
[----:B--2---:R-:W-:Y:S01]  /*41f0*/  @!P4 IMAD.X R0, RZ, RZ, R33, P0 ;  /* 0x000000ffff00c224 */ /* 0x004fe200000e0621 */
[----:B---3--:R-:W-:Y:S07]  /*4200*/  @!P2 BRA `(.L_x_76) ;  /* 0x0000005c00b8a947 */ /* 0x008fee0003800000 */
.L_x_158:
[----:B------:R-:W-:Y:S01]  /*4210*/  @!P4 R2UR UR8, R0 ;  /* 0x000000000008c2ca */ /* 0x000fe200000e0000 */
[----:B------:R-:W-:Y:S01]  /*4220*/  VOTEU.ALL UP1, P4 ;  /* 0x0000000000ff7886 */ /* 0x000fe20002020000 */
[----:B------:R-:W-:Y:S01]  /*4230*/  @!P4 R2UR UR9, R9 ;  /* 0x000000000909c2ca */ /* 0x000fe200000e0000 */
[----:B------:R-:W-:Y:S01]  /*4240*/  @!P4 IMAD.MOV.U32 R0, RZ, RZ, 0x4000 ;  /* 0x00004000ff00c424 */ /* 0x000fe200078e00ff */
[----:B------:R-:W-:Y:S01]  /*4250*/  UMOV UR10, 0x0 ;  /* 0x00000000000a7882 */ /* 0x000fe20000000000 */
[----:B------:R-:W-:Y:S01]  /*4260*/  UMOV UR11, 0x10000000 ;  /* 0x10000000000b7882 */ /* 0x000fe20000000000 */
[----:B------:R-:W-:Y:S01]  /*4270*/  @!UP1 UIADD3 UR24, UPT, UPT, UR7, 0x400, URZ ;  /* 0x0000040007189890 */ /* 0x000fe2000fffe0ff */
[----:B------:R-:W-:Y:S01]  /*4280*/  @!P4 IADD3 R21, P0, PT, R32, 0x580, RZ ;  /* 0x000005802015c810 */ /* 0x000fe20007f1e0ff */
[----:B------:R-:W-:Y:S01]  /*4290*/  VOTEU.ALL UP1, P4 ;  /* 0x0000000000ff7886 */ /* 0x000fe20002020000 */
[----:B------:R-:W-:Y:S03]  /*42a0*/  UMOV UR28, UR36 ;  /* 0x00000024001c7c82 */ /* 0x000fe60008000000 */
[----:B------:R-:W-:Y:S02]  /*42b0*/  @!P4 IMAD.X R20, RZ, RZ, R33, P0 ;  /* 0x000000ffff14c224 */ /* 0x000fe400000e0621 */
[----:B------:R-:W-:Y:S01]  /*42c0*/  IMAD.U32 R11, RZ, RZ, UR8 ;  /* 0x00000008ff0b7e24 */ /* 0x000fe2000f8e00ff */
[----:B------:R-:W-:Y:S01]  /*42d0*/  UPRMT UR8, UR37, 0x654, UR25 ;  /* 0x0000065425087896 */ /* 0x000fe20008000019 */
[----:B------:R-:W-:Y:S03]  /*42e0*/  IMAD.U32 R10, RZ, RZ, UR9 ;  /* 0x00000009ff0a7e24 */ /* 0x000fe6000f8e00ff */
[----:B------:R-:W-:Y:S02]  /*42f0*/  @!P4 R2UR UR15, R11 ;  /* 0x000000000b0fc2ca */ /* 0x000fe400000e0000 */
[----:B------:R-:W-:Y:S11]  /*4300*/  @!P4 R2UR UR14, R10 ;  /* 0x000000000a0ec2ca */ /* 0x000ff600000e0000 */
[----:B------:R-:W-:Y:S02]  /*4310*/  @!UPT UIADD3 URZ, UPT, UPT, URZ, URZ, URZ ;  /* 0x000000fffffff290 */ /* 0x000fe4000fffe0ff */
[----:B------:R2:W-:Y:S01]  /*4320*/  @!UP1 UTMALDG.3D [UR24], [UR14], desc[UR10] ;  /* 0x00000a180e0095b4 */ /* 0x0005e20008011000 */
[----:B------:R2:W-:Y:S01]  /*4330*/  @!P4 SYNCS.ARRIVE.TRANS64.RED.A0TR RZ, [UR7+0x80], R0 ;  /* 0x00008000ffffc9a7 */ /* 0x0005e20008300407 */
[----:B------:R-:W-:Y:S01]  /*4340*/  SYNCS.ARRIVE.TRANS64.RED.A1T0 RZ, [UR8], RZ ;  /* 0x000000ffffff79a7 */ /* 0x000fe20008100408 */
[----:B------:R-:W3:Y:S02]  /*4350*/  SYNCS.PHASECHK.TRANS64.TRYWAIT P2, [UR7+0xa0], R12 ;  /* 0x0000a00cff0075a7 */ /* 0x000ee40008041107 */
[----:B--23--:R-:W-:Y:S05]  /*4360*/  @!P2 BRA `(.L_x_77) ;  /* 0x0000005c0078a947 */ /* 0x00cfea0003800000 */
.L_x_160:
[----:B------:R-:W2:Y:S01]  /*4370*/  LDC.64 R14, c[0x0][0xb10] ;  /* 0x0002c400ff0e7b82 */ /* 0x000ea20000000a00 */
[----:B------:R-:W-:Y:S01]  /*4380*/  @!P4 R2UR UR8, R20 ;  /* 0x000000001408c2ca */ /* 0x000fe200000e0000 */
[----:B------:R-:W-:Y:S01]  /*4390*/  VOTEU.ALL UP1, P4 ;  /* 0x0000000000ff7886 */ /* 0x000fe20002020000 */
[----:B------:R-:W-:Y:S01]  /*43a0*/  @!P4 R2UR UR9, R21 ;  /* 0x000000001509c2ca */ /* 0x000fe200000e0000 */
[----:B------:R-:W-:Y:S01]  /*43b0*/  UMOV UR10, 0x0 ;  /* 0x00000000000a7882 */ /* 0x000fe20000000000 */
[----:B------:R-:W-:Y:S03]  /*43c0*/  UMOV UR11, 0x10000000 ;  /* 0x10000000000b7882 */ /* 0x000fe60000000000 */
[----:B------:R-:W3:Y:S01]  /*43d0*/  LDC.64 R10, c[0x0][0xb18] ;  /* 0x0002c600ff0a7b82 */ /* 0x000ee20000000a00 */
[----:B------:R-:W-:Y:S01]  /*43e0*/  @!UP1 UIADD3 UR18, UPT, UPT, UR26, 0x40, URZ ;  /* 0x000000401a129890 */ /* 0x000fe2000fffe0ff */
[----:B------:R-:W-:Y:S01]  /*43f0*/  @P3 SHF.R.U32.HI R28, RZ, 0x10, R25 ;  /* 0x00000010ff1c3819 */ /* 0x000fe20000011619 */
[----:B------:R-:W-:Y:S01]  /*4400*/  @!UP1 UIADD3 UR16, UPT, UPT, UR7, 0x4400, URZ ;  /* 0x0000440007109890 */ /* 0x000fe2000fffe0ff */
[----:B------:R-:W-:Y:S01]  /*4410*/  VIADD R30, R30, 0x1 ;  /* 0x000000011e1e7836 */ /* 0x000fe20000000000 */
[----:B------:R-:W-:Y:S03]  /*4420*/  VOTEU.ALL UP1, P4 ;  /* 0x0000000000ff7886 */ /* 0x000fe60002020000 */
[----:B------:R-:W5:Y:S01]  /*4430*/  @!P1 LDC R0, c[0x0][0xb20] ;  /* 0x0002c800ff009b82 */ /* 0x000f620000000800 */
[----:B------:R-:W-:Y:S01]  /*4440*/  UMOV UR19, UR27 ;  /* 0x0000001b00137c82 */ /* 0x000fe20008000000 */
[----:B------:R-:W-:Y:S01]  /*4450*/  IMAD.U32 R21, RZ, RZ, UR8 ;  /* 0x00000008ff157e24 */ /* 0x000fe2000f8e00ff */
[----:B------:R-:W-:Y:S05]  /*4460*/  UMOV UR20, UR36 ;  /* 0x0000002400147c82 */ /* 0x000fea0008000000 */
[----:B-1----:R-:W1:Y:S01]  /*4470*/  @!P1 LDC R3, c[0x0][0xb0c] ;  /* 0x0002c300ff039b82 */ /* 0x002e620000000800 */
[----:B------:R-:W-:Y:S01]  /*4480*/  IMAD.U32 R20, RZ, RZ, UR9 ;  /* 0x00000009ff147e24 */ /* 0x000fe2000f8e00ff */
[----:B------:R-:W-:Y:S01]  /*4490*/  UPRMT UR8, UR37, 0x654, UR17 ;  /* 0x0000065425087896 */ /* 0x000fe20008000011 */
[----:B------:R-:W-:Y:S03]  /*44a0*/  @!P4 R2UR UR15, R21 ;  /* 0x00000000150fc2ca */ /* 0x000fe600000e0000 */
[----:B------:R-:W-:Y:S01]  /*44b0*/  @!P4 R2UR UR14, R20 ;  /* 0x00000000140ec2ca */ /* 0x000fe200000e0000 */
[----:B------:R-:W-:Y:S11]  /*44c0*/  @!P4 IMAD.MOV.U32 R20, RZ, RZ, 0x4000 ;  /* 0x00004000ff14c424 */ /* 0x000ff600078e00ff */
[----:B------:R-:W-:Y:S01]  /*44d0*/  @!UPT UIADD3 URZ, UPT, UPT, URZ, URZ, URZ ;  /* 0x000000fffffff290 */ /* 0x000fe2000fffe0ff */
[----:B------:R1:W-:Y:S01]  /*44e0*/  @!UP1 UTMALDG.3D [UR16], [UR14], desc[UR10] ;  /* 0x00000a100e0095b4 */ /* 0x0003e20008011000 */
[----:B------:R1:W-:Y:S02]  /*44f0*/  @!P4 SYNCS.ARRIVE.TRANS64.RED.A0TR RZ, [UR7+0x88], R20 ;  /* 0x00008814ffffc9a7 */ /* 0x0003e40008300407 */
[----:B-1----:R-:W-:Y:S01]  /*4500*/  @!P1 ISETP.NE.AND P2, PT, R3, 0x1, PT ;  /* 0x000000010300980c */ /* 0x002fe20003f45270 */
[C---:B--2---:R-:W-:Y:S01]  /*4510*/  @!P1 IMAD.HI.U32 R14, R13.reuse, R14, RZ ;  /* 0x0000000e0d0e9227 */ /* 0x044fe200078e00ff */
[----:B---3--:R-:W-:Y:S03]  /*4520*/  @!P1 ISETP.NE.AND P0, PT, R10, 0x1, PT ;  /* 0x000000010a00980c */ /* 0x008fe60003f05270 */
[C---:B------:R-:W-:Y:S01]  /*4530*/  @!P1 IMAD.HI.U32 R11, R8.reuse, R11, RZ ;  /* 0x0000000b080b9227 */ /* 0x040fe200078e00ff */
[----:B------:R-:W-:Y:S04]  /*4540*/  @!P1 SHF.R.U32.HI R14, RZ, R15, R14 ;  /* 0x0000000fff0e9219 */ /* 0x000fe8000001160e */
[----:B-----5:R-:W-:Y:S01]  /*4550*/  @!P1 SHF.R.U32.HI R9, RZ, R0, R11 ;  /* 0x00000000ff099219 */ /* 0x020fe2000001160b */
[----:B------:R-:W-:Y:S01]  /*4560*/  SYNCS.ARRIVE.TRANS64.RED.A1T0 RZ, [UR8], RZ ;  /* 0x000000ffffff79a7 */ /* 0x000fe20008100408 */
[----:B------:R-:W-:Y:S02]  /*4570*/  @!P1 SEL R14, R13, R14, !P2 ;  /* 0x0000000e0d0e9207 */ /* 0x000fe40005000000 */
[----:B------:R-:W-:Y:S01]  /*4580*/  @!P1 SEL R9, R8, R9, !P0 ;  /* 0x0000000908099207 */ /* 0x000fe20004000000 */
[----:B------:R-:W1:Y:S04]  /*4590*/  SYNCS.PHASECHK.TRANS64.TRYWAIT P5, [UR7+0xa8], R12 ;  /* 0x0000a80cff0075a7 */ /* 0x000e6800080a1107 */
[----:B------:R-:W-:Y:S02]  /*45a0*/  @!P1 IMAD.IADD R0, R9, 0x1, -R14 ;  /* 0x0000000109009824 */ /* 0x000fe400078e0a0e */
[----:B------:R-:W-:Y:S02]  /*45b0*/  @!P1 IMAD.IADD R9, R14, 0x1, -R9 ;  /* 0x000000010e099824 */ /* 0x000fe400078e0a09 */
[----:B------:R-:W-:Y:S02]  /*45c0*/  @!P1 IMAD R13, R0, R3, R13 ;  /* 0x00000003000d9224 */ /* 0x000fe400078e020d */
[----:B------:R-:W-:Y:S01]  /*45d0*/  @!P1 IMAD R8, R9, R10, R8 ;  /* 0x0000000a09089224 */ /* 0x000fe200078e0208 */
[----:B-1----:R-:W-:Y:S06]  /*45e0*/  @!P5 BRA `(.L_x_78) ;  /* 0x0000005800f0d947 */ /* 0x002fec0003800000 */
.L_x_162:
[----:B-1----:R-:W-:Y:S01]  /*45f0*/  @!P4 IADD3 R3, P0, PT, R32, 0x580, RZ ;  /* 0x000005802003c810 */ /* 0x002fe20007f1e0ff */
[----:B------:R-:W-:Y:S01]  /*4600*/  VOTEU.ALL UP1, P4 ;  /* 0x0000000000ff7886 */ /* 0x000fe20002020000 */
[----:B------:R-:W-:Y:S01]  /*4610*/  UMOV UR18, 0x0 ;  /* 0x0000000000127882 */ /* 0x000fe20000000000 */
[----:B------:R-:W-:Y:S01]  /*4620*/  UMOV UR19, 0x10000000 ;  /* 0x1000000000137882 */ /* 0x000fe20000000000 */
[----:B------:R-:W-:Y:S01]  /*4630*/  @!P4 R2UR UR9, R3 ;  /* 0x000000000309c2ca */ /* 0x000fe200000e0000 */
[----:B------:R-:W-:Y:S01]  /*4640*/  @!P4 IMAD.X R0, RZ, RZ, R33, P0 ;  /* 0x000000ffff00c224 */ /* 0x000fe200000e0621 */
[----:B------:R-:W-:Y:S01]  /*4650*/  @!UP1 UIADD3 UR10, UPT, UPT, UR26, 0x80, URZ ;  /* 0x000000801a0a9890 */ /* 0x000fe2000fffe0ff */
[----:B------:R-:W-:Y:S01]  /*4660*/  ISETP.NE.AND P0, PT, R30, 0x2, PT ;  /* 0x000000021e00780c */ /* 0x000fe20003f05270 */
[----:B------:R-:W-:Y:S01]  /*4670*/  UMOV UR11, UR27 ;  /* 0x0000001b000b7c82 */ /* 0x000fe20008000000 */
[----:B------:R-:W-:Y:S01]  /*4680*/  UMOV UR12, UR36 ;  /* 0x00000024000c7c82 */ /* 0x000fe20008000000 */
[----:B------:R-:W-:Y:S01]  /*4690*/  @!P4 R2UR UR8, R0 ;  /* 0x000000000008c2ca */ /* 0x000fe200000e0000 */
[----:B------:R-:W-:Y:S01]  /*46a0*/  IMAD.IADD R20, R8, 0x1, R154 ;  /* 0x0000000108147824 */ /* 0x000fe200078e029a */
[----:B------:R-:W-:Y:S01]  /*46b0*/  @P3 R2UR UR36, R28 ;  /* 0x000000001c2432ca */ /* 0x000fe200000e0000 */
[----:B------:R-:W-:Y:S01]  /*46c0*/  IMAD.IADD R21, R13, 0x1, R156 ;  /* 0x000000010d157824 */ /* 0x000fe200078e029c */
[----:B------:R-:W-:Y:S02]  /*46d0*/  SEL R0, RZ, 0x1, P0 ;  /* 0x00000001ff007807 */ /* 0x000fe40000000000 */
[----:B------:R-:W-:Y:S01]  /*46e0*/  LOP3.LUT R31, R31, 0x1, RZ, 0x3c, !PT ;  /* 0x000000011f1f7812 */ /* 0x000fe200078e3cff */
[----:B------:R-:W-:Y:S01]  /*46f0*/  IMAD.U32 R10, RZ, RZ, UR9 ;  /* 0x00000009ff0a7e24 */ /* 0x000fe2000f8e00ff */
[----:B------:R-:W-:Y:S01]  /*4700*/  @!UP1 UIADD3 UR9, UPT, UPT, UR7, 0x90, URZ ;  /* 0x0000009007099890 */ /* 0x000fe2000fffe0ff */
[----:B------:R-:W-:Y:S02]  /*4710*/  LOP3.LUT R29, R29, R0, RZ, 0x3c, !PT ;  /* 0x000000001d1d7212 */ /* 0x000fe400078e3cff */
[----:B------:R-:W-:Y:S02]  /*4720*/  SEL R30, R30, RZ, P0 ;  /* 0x000000ff1e1e7207 */ /* 0x000fe40000000000 */
[----:B------:R-:W-:Y:S01]  /*4730*/  IMAD.U32 R11, RZ, RZ, UR8 ;  /* 0x00000008ff0b7e24 */ /* 0x000fe2000f8e00ff */
[----:B------:R-:W-:Y:S01]  /*4740*/  @!P4 R2UR UR14, R10 ;  /* 0x000000000a0ec2ca */ /* 0x000fe200000e0000 */
[----:B------:R-:W-:Y:S01]  /*4750*/  @!UP1 UIADD3 UR8, UPT, UPT, UR7, 0x8400, URZ ;  /* 0x0000840007089890 */ /* 0x000fe2000fffe0ff */
[----:B------:R-:W-:Y:S02]  /*4760*/  VOTEU.ALL UP1, P4 ;  /* 0x0000000000ff7886 */ /* 0x000fe40002020000 */
[----:B------:R-:W-:Y:S11]  /*4770*/  @!P4 R2UR UR15, R11 ;  /* 0x000000000b0fc2ca */ /* 0x000ff600000e0000 */
[----:B------:R-:W-:Y:S02]  /*4780*/  @!UPT UIADD3 URZ, UPT, UPT, URZ, URZ, URZ ;  /* 0x000000fffffff290 */ /* 0x000fe4000fffe0ff */
[----:B------:R2:W-:Y:S01]  /*4790*/  @!UP1 UTMALDG.3D [UR8], [UR14], desc[UR18] ;  /* 0x000012080e0095b4 */ /* 0x0005e20008011000 */
[----:B------:R2:W-:Y:S01]  /*47a0*/  @!P4 SYNCS.ARRIVE.TRANS64.RED.A0TR RZ, [UR7+0x90], R23 ;  /* 0x00009017ffffc9a7 */ /* 0x0005e20008300407 */
[----:B------:R-:W-:Y:S01]  /*47b0*/  UPLOP3.LUT UP1, UPT, UPT, UPT, UPT, 0x80, 0x8 ;  /* 0x000000000008789c */ /* 0x000fe20003f2f070 */
[----:B------:R-:W-:Y:S01]  /*47c0*/  SYNCS.ARRIVE.TRANS64.RED.A1T0 RZ, [UR13], RZ ;  /* 0x000000ffffff79a7 */ /* 0x000fe2000810040d */
[----:B------:R-:W-:Y:S09]  /*47d0*/  @P3 BRA `(.L_x_79) ;  /* 0xfffffff000f03947 */ /* 0x000ff2000383ffff */
[----:B------:R-:W-:-:S04]  /*47e0*/  SHF.L.U32 R3, R31, 0x1f, RZ ;  /* 0x0000001f1f037819 */ /* 0x000fc800000006ff */
[----:B------:R-:W1:Y:S02]  /*47f0*/  SYNCS.PHASECHK.TRANS64.TRYWAIT P0, [UR7+0x98], R3 ;  /* 0x00009803ff0075a7 */ /* 0x000e640008001107 */
[----:B-1----:R-:W-:Y:S05]  /*4800*/  @!P0 BRA `(.L_x_80) ;  /* 0x0000005800808947 */ /* 0x002fea0003800000 */
.L_x_164:
[----:B------:R-:W3:Y:S02]  /*4810*/  SYNCS.PHASECHK.TRANS64.TRYWAIT P0, [UR7+0xa0], R3 ;  /* 0x0000a003ff0075a7 */ /* 0x000ee40008001107 */
[----:B---3--:R-:W-:Y:S05]  /*4820*/  @!P0 BRA `(.L_x_81) ;  /* 0x0000005800908947 */ /* 0x008fea0003800000 */
.L_x_166:
[----:B-1----:R-:W-:-:S07]  /*4830*/  MOV R0, UR7 ;  /* 0x0000000700007c02 */ /* 0x002fce0008000f00 */
.L_x_82:
[----:B-1----:R-:W-:-:S04]  /*4840*/  SHF.L.U32 R3, R31, 0x1f, RZ ;  /* 0x0000001f1f037819 */ /* 0x002fc800000006ff */
[----:B------:R1:W3:Y:S03]  /*4850*/  SYNCS.PHASECHK.TRANS64.TRYWAIT P0, [R0+URZ+0xa8], R3 ;  /* 0x0000a803000075a7 */ /* 0x0002e600080011ff */
[----:B---3--:R-:W-:Y:S05]  /*4860*/  @!P0 NANOSLEEP.SYNCS 0x989680 ;  /* 0x009896800000895d */ /* 0x008fea0003900000 */
[----:B------:R-:W3:Y:S02]  /*4870*/  @!P0 SYNCS.PHASECHK.TRANS64 P0, [R0+URZ+0xa8], R3 ;  /* 0x0000a803000085a7 */ /* 0x000ee400080010ff */
[----:B--23--:R-:W-:Y:S05]  /*4880*/  @P0 EXIT ;  /* 0x000000000000094d */ /* 0x00cfea0003800000 */
[----:B------:R-:W-:Y:S05]  /*4890*/  BRA `(.L_x_82) ;  /* 0xfffffffc00e87947 */ /* 0x000fea000383ffff */
.L_x_69:
[----:B------:R-:W-:-:S06]  /*48a0*/  UISETP.GE.AND UP1, UPT, UR8, 0x4, UPT ;  /* 0x000000040800788c */ /* 0x000fcc000bf26270 */
[----:B------:R-:W-:-:S13]  /*48b0*/  PLOP3.LUT P0, PT, PT, PT, UP1, 0x80, 0x8 ;  /* 0x000000000008781c */ /* 0x000fda0003f0f018 */
[----:B------:R-:W-:Y:S05]  /*48c0*/  @!P0 EXIT ;  /* 0x000000000000894d */ /* 0x000fea0003800000 */
[----:B------:R-:W-:Y:S01]  /*48d0*/  BAR.SYNC.DEFER_BLOCKING 0x6, 0xa0 ;  /* 0x0182800000007b1d */ /* 0x000fe20000010000 */
[C---:B------:R-:W-:Y:S01]  /*48e0*/  IMAD.SHL.U32 R5, R170.reuse, 0x40, RZ ;  /* 0x00000040aa057824 */ /* 0x040fe200078e00ff */
[C---:B------:R-:W-:Y:S01]  /*48f0*/  LOP3.LUT R161, R170.reuse, 0x1, RZ, 0xc0, !PT ;  /* 0x00000001aaa17812 */ /* 0x040fe200078ec0ff */
[C---:B------:R-:W-:Y:S02]  /*4900*/  IMAD.U32 R2, R170.reuse, 0x10000, RZ ;  /* 0x00010000aa027824 */ /* 0x040fe400078e00ff */
[----:B------:R-:W-:Y:S02]  /*4910*/  HFMA2 R167, -RZ, RZ, 0, 5.9604644775390625e-08 ;  /* 0x00000001ffa77431 */ /* 0x000fe400000001ff */
[----:B------:R-:W-:Y:S01]  /*4920*/  IMAD.SHL.U32 R160, R170, 0x8, RZ ;  /* 0x00000008aaa07824 */ /* 0x000fe200078e00ff */
[----:B------:R-:W-:Y:S01]  /*4930*/  UMOV UR48, 0x400 ;  /* 0x0000040000307882 */ /* 0x000fe20000000000 */
[----:B------:R-:W1:Y:S01]  /*4940*/  LDC R159, c[0x0][0x370] ;  /* 0x0000dc00ff9f7b82 */ /* 0x000e620000000800 */
[----:B------:R-:W-:Y:S01]  /*4950*/  ULEA UR48, UR37, UR48, 0x18 ;  /* 0x0000003025307291 */ /* 0x000fe2000f8ec0ff */
[----:B------:R-:W-:Y:S01]  /*4960*/  ISETP.NE.U32.AND P0, PT, R161, 0x1, PT ;  /* 0x00000001a100780c */ /* 0x000fe20003f05070 */
[----:B------:R-:W-:Y:S01]  /*4970*/  IMAD.MOV.U32 R169, RZ, RZ, 0x2 ;  /* 0x00000002ffa97424 */ /* 0x000fe200078e00ff */
[----:B------:R-:W-:Y:S01]  /*4980*/  LOP3.LUT R7, R5, 0x1c0, RZ, 0xc0, !PT ;  /* 0x000001c005077812 */ /* 0x000fe200078ec0ff */
[----:B------:R-:W-:Y:S01]  /*4990*/  UIADD3 UR4, UPT, UPT, UR48, 0x400, URZ ;  /* 0x0000040030047890 */ /* 0x000fe2000fffe0ff */
[----:B------:R-:W-:Y:S01]  /*49a0*/  LOP3.LUT R2, R2, 0x600000, RZ, 0xc0, !PT ;  /* 0x0060000002027812 */ /* 0x000fe200078ec0ff */
[----:B------:R-:W-:Y:S01]  /*49b0*/  IMAD.MOV.U32 R168, RZ, RZ, 0x4 ;  /* 0x00000004ffa87424 */ /* 0x000fe200078e00ff */
[----:B------:R-:W2:Y:S01]  /*49c0*/  LDC R74, c[0x0][0xb0c] ;  /* 0x0002c300ff4a7b82 */ /* 0x000ea20000000800 */
[----:B------:R-:W-:Y:S01]  /*49d0*/  R2P PR, R170, 0x6 ;  /* 0x00000006aa007804 */ /* 0x000fe20000000000 */
[----:B------:R-:W-:Y:S01]  /*49e0*/  IMAD.MOV.U32 R79, RZ, RZ, RZ ;  /* 0x000000ffff4f7224 */ /* 0x000fe200078e00ff */
[----:B------:R-:W-:Y:S01]  /*49f0*/  LOP3.LUT R160, R7, 0x38, R160, 0xf8, !PT ;  /* 0x0000003807a07812 */ /* 0x000fe200078ef8a0 */
[----:B------:R-:W-:Y:S01]  /*4a00*/  IMAD.MOV.U32 R166, RZ, RZ, RZ ;  /* 0x000000ffffa67224 */ /* 0x000fe200078e00ff */
[----:B------:R-:W-:Y:S01]  /*4a10*/  P2R R0, PR, RZ, 0x1 ;  /* 0x00000001ff007803 */ /* 0x000fe20000000000 */
[----:B------:R-:W-:Y:S01]  /*4a20*/  IMAD.MOV.U32 R173, RZ, RZ, RZ ;  /* 0x000000ffffad7224 */ /* 0x000fe200078e00ff */
[----:B------:R-:W-:Y:S01]  /*4a30*/  LOP3.LUT R160, R160, 0x1e00, R5, 0xf8, !PT ;  /* 0x00001e00a0a07812 */ /* 0x000fe200078ef805 */
[----:B------:R-:W4:Y:S01]  /*4a40*/  LDC R157, c[0x0][0xb20] ;  /* 0x0002c800ff9d7b82 */ /* 0x000f220000000800 */
[----:B------:R-:W3:Y:S01]  /*4a50*/  LDS R3, [UR48+0x150] ;  /* 0x00015030ff037984 */ /* 0x000ee20008000800 */
[----:B------:R-:W-:Y:S01]  /*4a60*/  LOP3.LUT R170, R170, 0x60, RZ, 0xc0, !PT ;  /* 0x00000060aaaa7812 */ /* 0x000fe200078ec0ff */
[----:B------:R-:W-:Y:S01]  /*4a70*/  IMAD.U32 R163, RZ, RZ, UR4 ;  /* 0x00000004ffa37e24 */ /* 0x000fe2000f8e00ff */
[----:B------:R-:W-:Y:S01]  /*4a80*/  MOV R165, RZ ;  /* 0x000000ff00a57202 */ /* 0x000fe20000000f00 */
[----:B------:R-:W1:Y:S01]  /*4a90*/  LDCU.64 UR52, c[0x0][0x348] ;  /* 0x00006900ff3477ac */ /* 0x000e620008000a00 */
[----:B------:R-:W-:-:S02]  /*4aa0*/  SEL R169, R169, 0xfffffffe, !P1 ;  /* 0xfffffffea9a97807 */ /* 0x000fc40004800000 */
[----:B------:R-:W1:Y:S01]  /*4ab0*/  LDC R73, c[0x0][0xb30] ;  /* 0x0002cc00ff497b82 */ /* 0x000e620000000800 */
[----:B------:R-:W-:Y:S01]  /*4ac0*/  SEL R168, R168, 0xfffffffc, !P2 ;  /* 0xfffffffca8a87807 */ /* 0x000fe20005000000 */
[----:B------:R-:W1:Y:S01]  /*4ad0*/  LDCU.64 UR38, c[0x0][0x888] ;  /* 0x00011100ff2677ac */ /* 0x000e620008000a00 */
[----:B------:R-:W1:Y:S05]  /*4ae0*/  LDCU.64 UR44, c[0x0][0x890] ;  /* 0x00011200ff2c77ac */ /* 0x000e6a0008000a00 */
[----:B------:R-:W1:Y:S01]  /*4af0*/  LDC.64 R152, c[0x0][0xb10] ;  /* 0x0002c400ff987b82 */ /* 0x000e620000000a00 */
[----:B------:R-:W-:Y:S01]  /*4b00*/  UMOV UR50, URZ ;  /* 0x000000ff00327c82 */ /* 0x000fe20008000000 */
[----:B------:R-:W-:-:S06]  /*4b10*/  UMOV UR49, URZ ;  /* 0x000000ff00317c82 */ /* 0x000fcc0008000000 */
[----:B------:R-:W1:Y:S08]  /*4b20*/  LDC.64 R70, c[0x0][0xb18] ;  /* 0x0002c600ff467b82 */ /* 0x000e700000000a00 */
[----:B------:R-:W1:Y:S08]  /*4b30*/  LDC.64 R68, c[0x0][0xb28] ;  /* 0x0002ca00ff447b82 */ /* 0x000e700000000a00 */
[----:B------:R-:W1:Y:S01]  /*4b40*/  LDC.64 R150, c[0x0][0x8b0] ;  /* 0x00022c00ff967b82 */ /* 0x000e620000000a00 */
[----:B---3--:R-:W-:-:S07]  /*4b50*/  IMAD.IADD R2, R3, 0x1, R2 ;  /* 0x0000000103027824 */ /* 0x008fce00078e0202 */
[----:B------:R-:W3:Y:S08]  /*4b60*/  LDC.64 R148, c[0x0][0x8a8] ;  /* 0x00022a00ff947b82 */ /* 0x000ef00000000a00 */
[----:B--2-4-:R-:W1:Y:S02]  /*4b70*/  LDC R158, c[0x0][0x374] ;  /* 0x0000dd00ff9e7b82 */ /* 0x014e640000000800 */
.L_x_119:
[----:B------:R-:W-:Y:S02]  /*4b80*/  LEA R0, R173, UR48, 0x3 ;  /* 0x00000030ad007c11 */ /* 0x000fe4000f8e18ff */
[----:B------:R-:W-:Y:S02]  /*4b90*/  SHF.L.U32 R3, R165, 0x1f, RZ ;  /* 0x0000001fa5037819 */ /* 0x000fe400000006ff */
[----:B-1----:R-:W-:Y:S02]  /*4ba0*/  LEA R16, R173, UR48, 0x4 ;  /* 0x00000030ad107c11 */ /* 0x002fe4000f8e20ff */
[----:B------:R-:W2:Y:S02]  /*4bb0*/  SYNCS.PHASECHK.TRANS64.TRYWAIT P0, [R0+URZ+0xc0], R3 ;  /* 0x0000c003000075a7 */ /* 0x000ea400080011ff */
[----:B--2---:R-:W-:Y:S05]  /*4bc0*/  @!P0 BRA `(.L_x_83) ;  /* 0x0000005400c08947 */ /* 0x004fea0003800000 */
.L_x_167:
[----:B------:R-:W4:Y:S01]  /*4bd0*/  LDC.64 R14, c[0x0][0xb10] ;  /* 0x0002c400ff0e7b82 */ /* 0x000f220000000a00 */
[----:B------:R-:W3:Y:S01]  /*4be0*/  LDS.128 R16, [R16+0x130] ;  /* 0x0001300010107984 */ /* 0x000ee20000000c00 */
[----:B-1----:R-:W-:Y:S01]  /*4bf0*/  ISETP.NE.AND P1, PT, R73, 0x1, PT ;  /* 0x000000014900780c */ /* 0x002fe20003f25270 */
[----:B--2---:R-:W-:Y:S01]  /*4c00*/  VIADD R0, R0, 0xd0 ;  /* 0x000000d000007836 */ /* 0x004fe20000000000 */
[----:B------:R-:W-:Y:S04]  /*4c10*/  ISETP.GE.AND P0, PT, R72, 0x1, PT ;  /* 0x000000014800780c */ /* 0x000fe80003f06270 */
[----:B------:R-:W1:Y:S01]  /*4c20*/  LDC.64 R12, c[0x0][0xb18] ;  /* 0x0002c600ff0c7b82 */ /* 0x000e620000000a00 */
[----:B------:R-:W-:Y:S01]  /*4c30*/  PRMT R0, RZ, 0x654, R0 ;  /* 0x00000654ff007816 */ /* 0x000fe20000000000 */
[----:B------:R-:W-:Y:S01]  /*4c40*/  @!PT LDS RZ, [RZ] ;  /* 0x00000000fffff984 */ /* 0x000fe20000000800 */
[----:B------:R-:W-:Y:S01]  /*4c50*/  @!PT LDS RZ, [RZ] ;  /* 0x00000000fffff984 */ /* 0x000fe20000000800 */
[----:B------:R-:W-:Y:S01]  /*4c60*/  @!PT LDS RZ, [RZ] ;  /* 0x00000000fffff984 */ /* 0x000fe20000000800 */
[----:B------:R-:W-:Y:S01]  /*4c70*/  @!PT LDS RZ, [RZ] ;  /* 0x00000000fffff984 */ /* 0x000fe20000000800 */
[----:B------:R2:W-:Y:S06]  /*4c80*/  MEMBAR.ALL.CTA ;  /* 0x0000000000007992 */ /* 0x0005ec0000008000 */
[----:B--2---:R-:W2:Y:S01]  /*4c90*/  FENCE.VIEW.ASYNC.S ;  /* 0x00000000000073c6 */ /* 0x004ea20000000000 */
[----:B------:R-:W1:Y:S08]  /*4ca0*/  @!P1 LDC R11, c[0x0][0xb20] ;  /* 0x0002c800ff0b9b82 */ /* 0x000e700000000800 */
[----:B------:R-:W1:Y:S01]  /*4cb0*/  @!P1 LDC R10, c[0x0][0xb0c] ;  /* 0x0002c300ff0a9b82 */ /* 0x000e620000000800 */
[----:B--2---:R2:W-:Y:S01]  /*4cc0*/  SYNCS.ARRIVE.TRANS64.RED.A1T0 RZ, [R0+URZ], RZ ;  /* 0x000000ff00ff79a7 */ /* 0x0045e200081004ff */
[----:B---3--:R-:W-:Y:S04]  /*4cd0*/  LOP3.LUT P4, RZ, R18, 0x1, RZ, 0xc0, !PT ;  /* 0x0000000112ff7812 */ /* 0x008fe8000788c0ff */
[----:B------:R-:W-:Y:S09]  /*4ce0*/  P2R R171, PR, RZ, 0x10 ;  /* 0x00000010ffab7803 */ /* 0x000ff20000000000 */
[----:B------:R-:W-:Y:S02]  /*4cf0*/  @P4 MOV R77, R16 ;  /* 0x00000010004d4202 */ /* 0x000fe40000000f00 */
[----:B------:R-:W-:Y:S01]  /*4d00*/  @P4 LOP3.LUT R75, R17, 0xffff, RZ, 0xc0, !PT ;  /* 0x0000ffff114b4812 */ /* 0x000fe200078ec0ff */
[----:B--2-4-:R-:W-:Y:S06]  /*4d10*/  @!P0 BRA `(.L_x_84) ;  /* 0x0000000000a48947 */ /* 0x014fec0003800000 */
[----:B------:R-:W-:Y:S01]  /*4d20*/  IMAD.HI.U32 R24, R158, R71, RZ ;  /* 0x000000479e187227 */ /* 0x000fe200078e00ff */
[----:B------:R-:W-:Y:S02]  /*4d30*/  ISETP.NE.AND P0, PT, R70, 0x1, PT ;  /* 0x000000014600780c */ /* 0x000fe40003f05270 */
[----:B------:R-:W-:Y:S01]  /*4d40*/  ISETP.NE.AND P2, PT, R72, 0x1, PT ;  /* 0x000000014800780c */ /* 0x000fe20003f45270 */
[-C--:B------:R-:W-:Y:S01]  /*4d50*/  IMAD.HI.U32 R22, R159, R152.reuse, RZ ;  /* 0x000000989f167227 */ /* 0x080fe200078e00ff */
[----:B------:R-:W-:Y:S02]  /*4d60*/  SHF.R.U32.HI R23, RZ, R157, R24 ;  /* 0x0000009dff177219 */ /* 0x000fe40000011618 */
[----:B------:R-:W-:Y:S01]  /*4d70*/  ISETP.NE.AND P3, PT, R74, 0x1, PT ;  /* 0x000000014a00780c */ /* 0x000fe20003f65270 */
[----:B------:R-:W-:Y:S01]  /*4d80*/  IMAD.HI.U32 R28, R75, R71, RZ ;  /* 0x000000474b1c7227 */ /* 0x000fe200078e00ff */
[----:B------:R-:W-:Y:S02]  /*4d90*/  SHF.R.U32.HI R22, RZ, R153, R22 ;  /* 0x00000099ff167219 */ /* 0x000fe40000011616 */
[----:B------:R-:W-:Y:S01]  /*4da0*/  SEL R3, R158, R23, !P0 ;  /* 0x000000179e037207 */ /* 0x000fe20004000000 */
[----:B------:R-:W-:Y:S01]  /*4db0*/  IMAD.HI.U32 R26, R77, R152, RZ ;  /* 0x000000984d1a7227 */ /* 0x000fe200078e00ff */
[----:B------:R-:W-:Y:S03]  /*4dc0*/  SEL R7, R159, R22, !P3 ;  /* 0x000000169f077207 */ /* 0x000fe60005800000 */
[-C--:B------:R-:W-:Y:S01]  /*4dd0*/  IMAD.HI.U32 R22, R3, R68.reuse, RZ ;  /* 0x0000004403167227 */ /* 0x080fe200078e00ff */
[----:B------:R-:W-:Y:S03]  /*4de0*/  SHF.R.U32.HI R26, RZ, R153, R26 ;  /* 0x00000099ff1a7219 */ /* 0x000fe6000001161a */
[----:B------:R-:W-:Y:S01]  /*4df0*/  IMAD.HI.U32 R24, R7, R68, RZ ;  /* 0x0000004407187227 */ /* 0x000fe200078e00ff */
[----:B------:R-:W-:Y:S02]  /*4e00*/  @P2 SHF.R.U32.HI R3, RZ, R69, R22 ;  /* 0x00000045ff032219 */ /* 0x000fe40000011616 */
[----:B------:R-:W-:Y:S02]  /*4e10*/  SHF.R.U32.HI R22, RZ, R157, R28 ;  /* 0x0000009dff167219 */ /* 0x000fe4000001161c */
[----:B------:R-:W-:Y:S01]  /*4e20*/  @P2 SHF.R.U32.HI R7, RZ, R69, R24 ;  /* 0x00000045ff072219 */ /* 0x000fe20000011618 */
[C---:B------:R-:W-:Y:S01]  /*4e30*/  IMAD R4, R72.reuse, R3, RZ ;  /* 0x0000000348047224 */ /* 0x040fe200078e02ff */
[----:B------:R-:W-:Y:S02]  /*4e40*/  SEL R5, R75, R22, !P0 ;  /* 0x000000164b057207 */ /* 0x000fe40004000000 */
[----:B------:R-:W-:Y:S01]  /*4e50*/  SEL R3, R77, R26, !P3 ;  /* 0x0000001a4d037207 */ /* 0x000fe20005800000 */
[----:B------:R-:W-:Y:S01]  /*4e60*/  IMAD R6, R72, R7, RZ ;  /* 0x0000000748067224 */ /* 0x000fe200078e02ff */
[C---:B------:R-:W-:Y:S01]  /*4e70*/  ISETP.GE.AND P0, PT, R5.reuse, R4, PT ;  /* 0x000000040500720c */ /* 0x040fe20003f06270 */
[----:B------:R-:W-:Y:S03]  /*4e80*/  IMAD.HI.U32 R8, R5, R68, RZ ;  /* 0x0000004405087227 */ /* 0x000fe600078e00ff */
[----:B------:R-:W-:Y:S01]  /*4e90*/  ISETP.GE.OR P0, PT, R3, R6, P0 ;  /* 0x000000060300720c */ /* 0x000fe20000706670 */
[----:B------:R-:W-:Y:S01]  /*4ea0*/  IMAD.MOV R6, RZ, RZ, -R3 ;  /* 0x000000ffff067224 */ /* 0x000fe200078e0a03 */
[-C--:B------:R-:W-:Y:S03]  /*4eb0*/  SHF.R.U32.HI R8, RZ, R69.reuse, R8 ;  /* 0x00000045ff087219 */ /* 0x080fe60000011608 */
[----:B------:R-:W-:Y:S01]  /*4ec0*/  IMAD R77, R74, R6, R77 ;  /* 0x000000064a4d7224 */ /* 0x000fe200078e024d */
[----:B------:R-:W-:Y:S05]  /*4ed0*/  SEL R9, R5, R8, !P2 ;  /* 0x0000000805097207 */ /* 0x000fea0005000000 */
[----:B------:R-:W-:Y:S02]  /*4ee0*/  IMAD.MOV R8, RZ, RZ, -R9 ;  /* 0x000000ffff087224 */ /* 0x000fe400078e0a09 */
[C---:B------:R-:W-:Y:S04]  /*4ef0*/  @!P0 IMAD.HI.U32 R4, R3.reuse, R68, RZ ;  /* 0x0000004403048227 */ /* 0x040fe800078e00ff */
[----:B------:R-:W-:Y:S01]  /*4f00*/  IMAD R8, R72, R8, R5 ;  /* 0x0000000848087224 */ /* 0x000fe200078e0205 */
[----:B------:R-:W-:Y:S04]  /*4f10*/  @!P0 SHF.R.U32.HI R4, RZ, R69, R4 ;  /* 0x00000045ff048219 */ /* 0x000fe80000011604 */
[----:B------:R-:W-:Y:S02]  /*4f20*/  @!P0 SEL R0, R3, R4, !P2 ;  /* 0x0000000403008207 */ /* 0x000fe40005000000 */
[----:B------:R-:W-:Y:S02]  /*4f30*/  IADD3 R4, PT, PT, -R5, RZ, RZ ;  /* 0x000000ff05047210 */ /* 0x000fe40007ffe1ff */
[----:B------:R-:W-:Y:S01]  /*4f40*/  @!P0 IADD3 R9, PT, PT, R9, -R0, RZ ;  /* 0x8000000009098210 */ /* 0x000fe20007ffe0ff */
[----:B------:R-:W-:Y:S02]  /*4f50*/  @!P0 IMAD R0, R7, R8, R0 ;  /* 0x0000000807008224 */ /* 0x000fe400078e0200 */
[----:B------:R-:W-:Y:S02]  /*4f60*/  IMAD R75, R70, R4, R75 ;  /* 0x00000004464b7224 */ /* 0x000fe400078e024b */
[----:B------:R-:W-:Y:S02]  /*4f70*/  @!P0 IMAD R5, R9, R72, R3 ;  /* 0x0000004809058224 */ /* 0x000fe400078e0203 */
[----:B------:R-:W-:Y:S04]  /*4f80*/  @!P0 IMAD.MOV.U32 R3, RZ, RZ, R0 ;  /* 0x000000ffff038224 */ /* 0x000fe800078e0000 */
[----:B------:R-:W-:Y:S02]  /*4f90*/  IMAD R77, R3, R74, R77 ;  /* 0x0000004a034d7224 */ /* 0x000fe400078e024d */
[----:B------:R-:W-:Y:S07]  /*4fa0*/  IMAD R75, R5, R70, R75 ;  /* 0x00000046054b7224 */ /* 0x000fee00078e024b */
.L_x_84:
[----:B-1----:R-:W-:Y:S01]  /*4fb0*/  @!P1 ISETP.NE.AND P0, PT, R12, 0x1, PT ;  /* 0x000000010c00980c */ /* 0x002fe20003f05270 */
[----:B------:R-:W-:Y:S01]  /*4fc0*/  @!P1 IMAD.HI.U32 R4, R75, R13, RZ ;  /* 0x0000000d4b049227 */ /* 0x000fe200078e00ff */
[----:B------:R-:W-:Y:S01]  /*4fd0*/  R2UR UR42, R21 ;  /* 0x00000000152a72ca */ /* 0x000fe200000e0000 */
[----:B------:R-:W-:Y:S01]  /*4fe0*/  BSSY.RECONVERGENT B6, `(.L_x_85) ;  /* 0x0000031000067945 */ /* 0x000fe20003800200 */
[----:B------:R-:W-:Y:S01]  /*4ff0*/  R2UR UR41, R20 ;  /* 0x00000000142972ca */ /* 0x000fe200000e0000 */
[----:B------:R-:W-:Y:S01]  /*5000*/  @!P1 IMAD.HI.U32 R0, R77, R14, RZ ;  /* 0x0000000e4d009227 */ /* 0x000fe200078e00ff */
[----:B------:R-:W-:Y:S02]  /*5010*/  @!P1 SHF.R.U32.HI R4, RZ, R11, R4 ;  /* 0x0000000bff049219 */ /* 0x000fe40000011604 */
[----:B------:R-:W-:Y:S01]  /*5020*/  @!P1 ISETP.NE.AND P2, PT, R10, 0x1, PT ;  /* 0x000000010a00980c */ /* 0x000fe20003f45270 */
[----:B------:R-:W-:Y:S01]  /*5030*/  VIADD R173, R173, 0x1 ;  /* 0x00000001adad7836 */ /* 0x000fe20000000000 */
[----:B------:R-:W-:Y:S02]  /*5040*/  @!P1 SEL R3, R75, R4, !P0 ;  /* 0x000000044b039207 */ /* 0x000fe40004000000 */
[----:B------:R-:W-:Y:S02]  /*5050*/  @!P1 SHF.R.U32.HI R0, RZ, R15, R0 ;  /* 0x0000000fff009219 */ /* 0x000fe40000011600 */
[----:B------:R-:W-:Y:S01]  /*5060*/  LOP3.LUT P0, RZ, R163, 0x3f0, RZ, 0xc0, !PT ;  /* 0x000003f0a3ff7812 */ /* 0x000fe2000780c0ff */
[----:B------:R-:W-:Y:S01]  /*5070*/  USHF.L.U32 UR42, UR42, 0x7, URZ ;  /* 0x000000072a2a7899 */ /* 0x000fe200080006ff */
[----:B------:R-:W-:Y:S01]  /*5080*/  @!P1 SEL R4, R77, R0, !P2 ;  /* 0x000000004d049207 */ /* 0x000fe20005000000 */
[----:B------:R-:W-:Y:S01]  /*5090*/  UIMAD UR41, UR41, 0xc0, URZ ;  /* 0x000000c0292978a4 */ /* 0x000fe2000f8e02ff */
[----:B------:R-:W-:Y:S03]  /*50a0*/  @P4 SHF.R.U32.HI R164, RZ, 0x10, R17 ;  /* 0x00000010ffa44819 */ /* 0x000fe60000011611 */
[----:B------:R-:W-:Y:S02]  /*50b0*/  @!P1 IMAD.IADD R0, R3, 0x1, -R4 ;  /* 0x0000000103009824 */ /* 0x000fe400078e0a04 */
[----:B------:R-:W-:Y:S02]  /*50c0*/  @!P1 IMAD.IADD R3, R4, 0x1, -R3 ;  /* 0x0000000104039824 */ /* 0x000fe400078e0a03 */
[----:B------:R-:W-:Y:S02]  /*50d0*/  @!P1 IMAD R77, R0, R10, R77 ;  /* 0x0000000a004d9224 */ /* 0x000fe400078e024d */
[----:B------:R-:W-:Y:S01]  /*50e0*/  @!P1 IMAD R75, R3, R12, R75 ;  /* 0x0000000c034b9224 */ /* 0x000fe200078e024b */
[----:B------:R-:W-:Y:S06]  /*50f0*/  @!P0 BRA `(.L_x_86) ;  /* 0x00000000007c8947 */ /* 0x000fec0003800000 */
[----:B------:R-:W1:Y:S01]  /*5100*/  LDCU.64 UR8, c[0x4][0x80] ;  /* 0x01001000ff0877ac */ /* 0x000e620008000a00 */
[----:B------:R-:W-:Y:S01]  /*5110*/  MOV R16, 0x0 ;  /* 0x0000000000107802 */ /* 0x000fe20000000f00 */
[----:B------:R-:W-:Y:S02]  /*5120*/  HFMA2 R12, -RZ, RZ, 0, 5.9604644775390625e-08 ;  /* 0x00000001ff0c7431 */ /* 0x000fe400000001ff */
[----:B------:R-:W-:Y:S01]  /*5130*/  IMAD.MOV.U32 R8, RZ, RZ, 0x70 ;  /* 0x00000070ff087424 */ /* 0x000fe200078e00ff */
[----:B------:R2:W3:Y:S01]  /*5140*/  LDC.64 R14, c[0x4][R16] ;  /* 0x01000000100e7b82 */ /* 0x0004e20000000a00 */
[----:B------:R-:W4:Y:S01]  /*5150*/  LDCU.64 UR6, c[0x4][0x88] ;  /* 0x01001100ff0677ac */ /* 0x000f220008000a00 */
[----:B------:R-:W-:Y:S01]  /*5160*/  IMAD.MOV.U32 R13, RZ, RZ, RZ ;  /* 0x000000ffff0d7224 */ /* 0x000fe200078e00ff */
[----:B------:R-:W2:Y:S01]  /*5170*/  LDCU.64 UR4, c[0x4][0x8] ;  /* 0x01000100ff0477ac */ /* 0x000ea20008000a00 */
[----:B-1----:R-:W-:Y:S01]  /*5180*/  MOV R5, UR9 ;  /* 0x0000000900057c02 */ /* 0x002fe20008000f00 */
[----:B------:R-:W-:Y:S01]  /*5190*/  IMAD.U32 R4, RZ, RZ, UR8 ;  /* 0x00000008ff047e24 */ /* 0x000fe2000f8e00ff */
[----:B----4-:R-:W-:Y:S01]  /*51a0*/  MOV R7, UR7 ;  /* 0x0000000700077c02 */ /* 0x010fe20008000f00 */
[----:B------:R-:W-:Y:S01]  /*51b0*/  IMAD.U32 R6, RZ, RZ, UR6 ;  /* 0x00000006ff067e24 */ /* 0x000fe2000f8e00ff */
[----:B--2---:R-:W-:Y:S01]  /*51c0*/  MOV R11, UR5 ;  /* 0x00000005000b7c02 */ /* 0x004fe20008000f00 */
[----:B------:R-:W-:Y:S02]  /*51d0*/  IMAD.U32 R10, RZ, RZ, UR4 ;  /* 0x00000004ff0a7e24 */ /* 0x000fe4000f8e00ff */
[----:B------:R-:W-:Y:S07]  /*51e0*/  LEPC R20, `(.L_x_87) ;  /* 0x000000001014794e */ /* 0x000fee0000000000 */
[----:B---3-5:R-:W-:Y:S05]  /*51f0*/  CALL.ABS.NOINC R14 ;  /* 0x000000000e007343 */ /* 0x028fea0003c00000 */
.L_x_87:
[----:B------:R-:W1:Y:S01]  /*5200*/  LDCU.64 UR8, c[0x4][0x80] ;  /* 0x01001000ff0877ac */ /* 0x000e620008000a00 */
[----:B------:R-:W2:Y:S01]  /*5210*/  LDC.64 R16, c[0x4][R16] ;  /* 0x0100000010107b82 */ /* 0x000ea20000000a00 */
[----:B------:R-:W-:Y:S02]  /*5220*/  HFMA2 R12, -RZ, RZ, 0, 5.9604644775390625e-08 ;  /* 0x00000001ff0c7431 */ /* 0x000fe400000001ff */
[----:B------:R-:W-:Y:S02]  /*5230*/  IMAD.MOV.U32 R8, RZ, RZ, 0x70 ;  /* 0x00000070ff087424 */ /* 0x000fe400078e00ff */
[----:B------:R-:W-:Y:S01]  /*5240*/  IMAD.MOV.U32 R13, RZ, RZ, RZ ;  /* 0x000000ffff0d7224 */ /* 0x000fe200078e00ff */
[----:B------:R-:W3:Y:S01]  /*5250*/  LDCU.64 UR6, c[0x4][0x88] ;  /* 0x01001100ff0677ac */ /* 0x000ee20008000a00 */
[----:B------:R-:W4:Y:S01]  /*5260*/  LDCU.64 UR4, c[0x4][0x8] ;  /* 0x01000100ff0477ac */ /* 0x000f220008000a00 */
[----:B-1----:R-:W-:Y:S02]  /*5270*/  MOV R4, UR8 ;  /* 0x0000000800047c02 */ /* 0x002fe40008000f00 */
[----:B------:R-:W-:Y:S02]  /*5280*/  MOV R5, UR9 ;  /* 0x0000000900057c02 */ /* 0x000fe40008000f00 */
[----:B---3--:R-:W-:Y:S01]  /*5290*/  MOV R7, UR7 ;  /* 0x0000000700077c02 */ /* 0x008fe20008000f00 */
[----:B------:R-:W-:Y:S01]  /*52a0*/  IMAD.U32 R6, RZ, RZ, UR6 ;  /* 0x00000006ff067e24 */ /* 0x000fe2000f8e00ff */
[----:B----4-:R-:W-:Y:S01]  /*52b0*/  MOV R11, UR5 ;  /* 0x00000005000b7c02 */ /* 0x010fe20008000f00 */
[----:B------:R-:W-:Y:S02]  /*52c0*/  IMAD.U32 R10, RZ, RZ, UR4 ;  /* 0x00000004ff0a7e24 */ /* 0x000fe4000f8e00ff */
[----:B------:R-:W-:Y:S07]  /*52d0*/  LEPC R20, `(.L_x_86) ;  /* 0x000000001014794e */ /* 0x000fee0000000000 */
[----:B--2---:R-:W-:Y:S05]  /*52e0*/  CALL.ABS.NOINC R16 ;  /* 0x0000000010007343 */ /* 0x004fea0003c00000 */
.L_x_86:
[----:B------:R-:W-:Y:S05]  /*52f0*/  BSYNC.RECONVERGENT B6 ;  /* 0x0000000000067941 */ /* 0x000fea0003800200 */
.L_x_85:
[----:B------:R-:W-:Y:S01]  /*5300*/  ISETP.NE.U32.AND P4, PT, R150, RZ, PT ;  /* 0x000000ff9600720c */ /* 0x000fe20003f85070 */
[----:B------:R-:W-:Y:S01]  /*5310*/  UISETP.NE.AND UP2, UPT, UR51, URZ, UPT ;  /* 0x000000ff3300728c */ /* 0x000fe2000bf45270 */
[----:B------:R-:W-:Y:S01]  /*5320*/  ISETP.NE.U32.AND P2, PT, RZ, UR38, PT ;  /* 0x00000026ff007c0c */ /* 0x000fe2000bf45070 */
[----:B------:R-:W-:Y:S01]  /*5330*/  UISETP.NE.U32.AND UP1, UPT, UR44, URZ, UPT ;  /* 0x000000ff2c00728c */ /* 0x000fe2000bf25070 */
[----:B------:R-:W-:Y:S01]  /*5340*/  ISETP.NE.AND.EX P4, PT, R151, RZ, PT, P4 ;  /* 0x000000ff9700720c */ /* 0x000fe20003f85340 */
[----:B------:R-:W-:Y:S01]  /*5350*/  UPLOP3.LUT UP0, UPT, UPT, UPT, UPT, 0x40, 0x4 ;  /* 0x000000000004789c */ /* 0x000fe20003f0e870 */
[----:B------:R-:W-:Y:S01]  /*5360*/  ISETP.NE.AND.EX P2, PT, RZ, UR39, PT, P2 ;  /* 0x00000027ff007c0c */ /* 0x000fe2000bf45320 */
[----:B------:R-:W-:Y:S01]  /*5370*/  UISETP.NE.AND.EX UP1, UPT, UR45, URZ, UPT, UP1 ;  /* 0x000000ff2d00728c */ /* 0x000fe2000bf25310 */
[----:B------:R-:W-:Y:S04]  /*5380*/  PLOP3.LUT P1, PT, PT, PT, UP2, 0x80, 0x8 ;  /* 0x000000000008781c */ /* 0x000fe80003f2f028 */
[----:B------:R-:W-:Y:S06]  /*5390*/  @UP2 UPLOP3.LUT UP0, UPT, UPT, UPT, UP1, 0x80, 0x8 ;  /* 0x000000000008289c */ /* 0x000fec0003f0f010 */
[----:B------:R-:W-:Y:S01]  /*53a0*/  PLOP3.LUT P0, PT, PT, PT, UP0, 0x80, 0x8 ;  /* 0x000000000008781c */ /* 0x000fe20003f0f008 */
[----:B------:R-:W-:Y:S01]  /*53b0*/  @!UPT UIADD3 URZ, UPT, UPT, URZ, URZ, URZ ;  /* 0x000000fffffff290 */ /* 0x000fe2000fffe0ff */
[----:B------:R-:W-:Y:S11]  /*53c0*/  BRA.U !UP1, `(.L_x_88) ;  /* 0x0000000109387547 */ /* 0x000ff6000b800000 */
[----:B------:R-:W-:Y:S01]  /*53d0*/  UISETP.NE.U32.AND UP0, UPT, UR38, URZ, UPT ;  /* 0x000000ff2600728c */ /* 0x000fe2000bf05070 */
[----:B------:R-:W-:Y:S02]  /*53e0*/  HFMA2 R0, -RZ, RZ, 0, 5.9604644775390625e-08 ;  /* 0x00000001ff007431 */ /* 0x000fe400000001ff */
[----:B------:R-:W-:Y:S01]  /*53f0*/  IMAD.MOV.U32 R155, RZ, RZ, 0x1 ;  /* 0x00000001ff9b7424 */ /* 0x000fe200078e00ff */
[----:B------:R-:W-:Y:S06]  /*5400*/  UISETP.NE.AND.EX UP0, UPT, UR39, URZ, UPT, UP0 ;  /* 0x000000ff2700728c */ /* 0x000fec000bf05300 */
[----:B------:R-:W-:Y:S05]  /*5410*/  PLOP3.LUT P3, PT, PT, PT, UP0, 0x80, 0x8 ;  /* 0x000000000008781c */ /* 0x000fea0003f6f008 */
[----:B------:R-:W1:Y:S01]  /*5420*/  @UP0 LDCU.64 UR6, c[0x0][0x888] ;  /* 0x00011100ff0607ac */ /* 0x000e620008000a00 */
[----:B------:R-:W-:Y:S07]  /*5430*/  @UP0 UIMAD UR4, UR36, UR44, URZ ;  /* 0x0000002c240402a4 */ /* 0x000fee000f8e02ff */
[----:B------:R-:W-:Y:S01]  /*5440*/  @!P3 PRMT R155, R0, 0x7610, R155 ;  /* 0x00007610009bb816 */ /* 0x000fe2000000009b */
[----:B-1----:R-:W-:Y:S03]  /*5450*/  @UP0 UIMAD.WIDE UR6, UR4, 0x4, UR6 ;  /* 0x00000004040608a5 */ /* 0x002fe6000f8e0206 */
[----:B------:R-:W1:Y:S03]  /*5460*/  @!UP0 LDCU UR4, c[0x0][0x880] ;  /* 0x00011000ff0487ac */ /* 0x000e660008000800 */
[----:B------:R-:W-:Y:S01]  /*5470*/  IMAD.U32 R4, RZ, RZ, UR6 ;  /* 0x00000006ff047e24 */ /* 0x000fe2000f8e00ff */
[----:B------:R-:W-:Y:S05]  /*5480*/  MOV R5, UR7 ;  /* 0x0000000700057c02 */ /* 0x000fea0008000f00 */
[----:B-----5:R2:W5:Y:S02]  /*5490*/  @P3 LDG.E R81, desc[UR46][R4.64] ;  /* 0x0000002e04513981 */ /* 0x020564000c1e1900 */
[----:B-12---:R-:W-:Y:S02]  /*54a0*/  @!P3 IMAD.U32 R81, RZ, RZ, UR4 ;  /* 0x00000004ff51be24 */ /* 0x006fe4000f8e00ff */
.L_x_88:
[----:B------:R-:W-:Y:S05]  /*54b0*/  @!P4 BRA `(.L_x_89) ;  /* 0x000000000020c947 */ /* 0x000fea0003800000 */
[----:B------:R-:W-:Y:S04]  /*54c0*/  ISETP.NE.U32.AND P3, PT, R148, RZ, PT ;  /* 0x000000ff9400720c */ /* 0x000fe80003f65070 */
[----:B------:R-:W-:Y:S11]  /*54d0*/  ISETP.NE.AND.EX P3, PT, R149, RZ, PT, P3 ;  /* 0x000000ff9500720c */ /* 0x000ff60003f65330 */
[----:B------:R-:W-:Y:S02]  /*54e0*/  @!UPT UIADD3 URZ, UPT, UPT, URZ, URZ, URZ ;  /* 0x000000fffffff290 */ /* 0x000fe4000fffe0ff */
[----:B------:R-:W1:Y:S01]  /*54f0*/  @P3 LDC.64 R4, c[0x0][0x8a8] ;  /* 0x00022a00ff043b82 */ /* 0x000e620000000a00 */
[----:B------:R-:W-:Y:S04]  /*5500*/  @P3 IMAD R0, R150, UR36, RZ ;  /* 0x0000002496003c24 */ /* 0x000fe8000f8e02ff */
[----:B-1----:R-:W-:Y:S05]  /*5510*/  @P3 IMAD.WIDE R4, R0, 0x4, R4 ;  /* 0x0000000400043825 */ /* 0x002fea00078e0204 */
[----:B-----5:R1:W5:Y:S02]  /*5520*/  @P3 LDG.E R76, desc[UR46][R4.64] ;  /* 0x0000002e044c3981 */ /* 0x020364000c1e1900 */
[----:B-1----:R-:W2:Y:S02]  /*5530*/  @!P3 LDC R76, c[0x0][0x8a0] ;  /* 0x00022800ff4cbb82 */ /* 0x002ea40000000800 */
.L_x_89:
[----:B-----5:R-:W-:Y:S01]  /*5540*/  FSETP.NEU.AND P3, PT, R81, RZ, PT ;  /* 0x000000ff5100720b */ /* 0x020fe20003f6d000 */
[----:B------:R-:W-:Y:S01]  /*5550*/  IMAD.SHL.U32 R178, R160, 0x2, RZ ;  /* 0x00000002a0b27824 */ /* 0x000fe200078e00ff */
[----:B------:R-:W-:Y:S01]  /*5560*/  SEL R5, RZ, 0xffffffff, P2 ;  /* 0xffffffffff057807 */ /* 0x000fe20001000000 */
[----:B------:R-:W-:Y:S01]  /*5570*/  IMAD.SHL.U32 R110, R168, 0x10, RZ ;  /* 0x00000010a86e7824 */ /* 0x000fe200078e00ff */
[----:B------:R-:W-:Y:S01]  /*5580*/  @P1 LOP3.LUT P2, RZ, R155, 0xff, RZ, 0xc0, !PT ;  /* 0x000000ff9bff1812 */ /* 0x000fe2000784c0ff */
[----:B------:R-:W-:Y:S01]  /*5590*/  VIADD R179, R178, UR48 ;  /* 0x00000030b2b37c36 */ /* 0x000fe20008000000 */
[----:B------:R-:W-:Y:S01]  /*55a0*/  @P1 SEL R0, RZ, 0xffffffff, P3 ;  /* 0xffffffffff001807 */ /* 0x000fe20001800000 */
[----:B------:R-:W-:Y:S01]  /*55b0*/  IMAD.SHL.U32 R116, R169, 0x10, RZ ;  /* 0x00000010a9747824 */ /* 0x000fe200078e00ff */
[----:B------:R-:W-:Y:S01]  /*55c0*/  LOP3.LUT R167, R167, 0x1, RZ, 0x3c, !PT ;  /* 0x00000001a7a77812 */ /* 0x000fe200078e3cff */
[----:B------:R-:W-:Y:S01]  /*55d0*/  IMAD.IADD R175, R179, 0x1, R110 ;  /* 0x00000001b3af7824 */ /* 0x000fe200078e026e */
[----:B------:R-:W-:Y:S01]  /*55e0*/  @P0 SEL R0, R5, R0, !P2 ;  /* 0x0000000005000207 */ /* 0x000fe20005000000 */
[----:B------:R-:W-:Y:S01]  /*55f0*/  BSSY B1, `(.L_x_90) ;  /* 0x000004f000017945 */ /* 0x000fe20003800000 */
[C---:B------:R-:W-:Y:S01]  /*5600*/  LEA R108, R79.reuse, UR48, 0x3 ;  /* 0x000000304f6c7c11 */ /* 0x040fe2000f8e18ff */
[----:B------:R-:W-:Y:S01]  /*5610*/  IMAD.MOV.U32 R111, RZ, RZ, 0x1 ;  /* 0x00000001ff6f7424 */ /* 0x000fe200078e00ff */
[----:B------:R-:W-:Y:S01]  /*5620*/  @P1 LOP3.LUT R0, R0, 0x1, RZ, 0xc0, !PT ;  /* 0x0000000100001812 */ /* 0x000fe200078ec0ff */
[----:B------:R-:W-:Y:S01]  /*5630*/  IMAD R78, R79, 0xc0, R2 ;  /* 0x000000c04f4e7824 */ /* 0x000fe200078e0202 */
[----:B------:R-:W-:Y:S01]  /*5640*/  SHF.L.U32 R3, R166, 0x1f, RZ ;  /* 0x0000001fa6037819 */ /* 0x000fe200000006ff */
[----:B------:R-:W-:Y:S01]  /*5650*/  IMAD.MOV.U32 R109, RZ, RZ, RZ ;  /* 0x000000ffff6d7224 */ /* 0x000fe200078e00ff */
[----:B------:R-:W-:Y:S02]  /*5660*/  ISETP.NE.U32.OR P5, PT, R0, 0x1, !P1 ;  /* 0x000000010000780c */ /* 0x000fe40004fa5470 */
[----:B------:R-:W-:Y:S02]  /*5670*/  CS2R R146, SRZ ;  /* 0x0000000000927805 */ /* 0x000fe4000001ff00 */
[----:B------:R-:W-:Y:S02]  /*5680*/  PLOP3.LUT P2, PT, PT, PT, UP1, 0x80, 0x8 ;  /* 0x000000000008781c */ /* 0x000fe40003f4f018 */
[----:B------:R-:W-:Y:S02]  /*5690*/  CS2R R144, SRZ ;  /* 0x0000000000907805 */ /* 0x000fe4000001ff00 */
[----:B------:R-:W-:Y:S02]  /*56a0*/  SEL R0, RZ, 0xffffffff, P3 ;  /* 0xffffffffff007807 */ /* 0x000fe40001800000 */
[----:B------:R-:W-:Y:S02]  /*56b0*/  CS2R R138, SRZ ;  /* 0x00000000008a7805 */ /* 0x000fe4000001ff00 */
[----:B------:R-:W-:Y:S02]  /*56c0*/  LOP3.LUT P3, R172, R155, 0xff, RZ, 0xc0, !PT ;  /* 0x000000ff9bac7812 */ /* 0x000fe4000786c0ff */
[----:B------:R-:W-:Y:S02]  /*56d0*/  CS2R R136, SRZ ;  /* 0x0000000000887805 */ /* 0x000fe4000001ff00 */
[----:B------:R-:W-:Y:S02]  /*56e0*/  P2R R176, PR, RZ, 0x20 ;  /* 0x00000020ffb07803 */ /* 0x000fe40000000000 */
[----:B------:R-:W-:Y:S02]  /*56f0*/  CS2R R130, SRZ ;  /* 0x0000000000827805 */ /* 0x000fe4000001ff00 */
[----:B------:R-:W-:Y:S02]  /*5700*/  CS2R R128, SRZ ;  /* 0x0000000000807805 */ /* 0x000fe4000001ff00 */
[----:B------:R-:W-:Y:S02]  /*5710*/  CS2R R122, SRZ ;  /* 0x00000000007a7805 */ /* 0x000fe4000001ff00 */
[----:B------:R-:W-:Y:S02]  /*5720*/  CS2R R120, SRZ ;  /* 0x0000000000787805 */ /* 0x000fe4000001ff00 */
[----:B------:R-:W-:Y:S02]  /*5730*/  @P5 SHF.L.U32 R4, R167, 0x1f, RZ ;  /* 0x0000001fa7045819 */ /* 0x000fe400000006ff */
[----:B------:R-:W-:Y:S02]  /*5740*/  CS2R R114, SRZ ;  /* 0x0000000000727805 */ /* 0x000fe4000001ff00 */
[----:B------:R-:W-:Y:S02]  /*5750*/  @P2 SEL R0, R5, R0, !P3 ;  /* 0x0000000005002207 */ /* 0x000fe40005800000 */
[----:B------:R-:W-:Y:S01]  /*5760*/  CS2R R112, SRZ ;  /* 0x0000000000707805 */ /* 0x000fe2000001ff00 */
[----:B------:R-:W1:Y:S01]  /*5770*/  @P5 SYNCS.PHASECHK.TRANS64.TRYWAIT P1, [UR48+0x80], R4 ;  /* 0x00008004ff0055a7 */ /* 0x000e620008021130 */
[----:B------:R-:W-:Y:S02]  /*5780*/  CS2R R106, SRZ ;  /* 0x00000000006a7805 */ /* 0x000fe4000001ff00 */
[----:B------:R-:W-:Y:S02]  /*5790*/  LOP3.LUT R0, R0, 0x1, RZ, 0xc0, !PT ;  /* 0x0000000100007812 */ /* 0x000fe400078ec0ff */
[----:B------:R-:W-:Y:S02]  /*57a0*/  CS2R R104, SRZ ;  /* 0x0000000000687805 */ /* 0x000fe4000001ff00 */
[----:B------:R-:W-:Y:S02]  /*57b0*/  CS2R R98, SRZ ;  /* 0x0000000000627805 */ /* 0x000fe4000001ff00 */
[----:B------:R-:W-:Y:S02]  /*57c0*/  CS2R R96, SRZ ;  /* 0x0000000000607805 */ /* 0x000fe4000001ff00 */
[----:B------:R-:W-:Y:S02]  /*57d0*/  ISETP.NE.U32.AND P4, PT, R0, 0x1, PT ;  /* 0x000000010000780c */ /* 0x000fe40003f85070 */
[----:B------:R-:W-:Y:S02]  /*57e0*/  CS2R R90, SRZ ;  /* 0x00000000005a7805 */ /* 0x000fe4000001ff00 */
[----:B------:R-:W-:Y:S01]  /*57f0*/  CS2R R88, SRZ ;  /* 0x0000000000587805 */ /* 0x000fe2000001ff00 */
[----:B------:R-:W-:Y:S01]  /*5800*/  IMAD.IADD R177, R179, 0x1, R116 ;  /* 0x00000001b3b17824 */ /* 0x000fe200078e0274 */
[----:B------:R-:W-:Y:S01]  /*5810*/  P2R R117, PR, RZ, 0x10 ;  /* 0x00000010ff757803 */ /* 0x000fe20000000000 */
[----:B------:R-:W-:Y:S01]  /*5820*/  IMAD.IADD R174, R116, 0x1, R175 ;  /* 0x0000000174ae7824 */ /* 0x000fe200078e02af */
[----:B------:R3:W4:Y:S01]  /*5830*/  SYNCS.PHASECHK.TRANS64.TRYWAIT P0, [R108+URZ+0xe0], R3 ;  /* 0x0000e0036c0075a7 */ /* 0x00072200080011ff */
[----:B-1----:R-:W-:Y:S01]  /*5840*/  @P5 SEL R111, RZ, 0x1, !P1 ;  /* 0x00000001ff6f5807 */ /* 0x002fe20004800000 */
[----:B---3--:R-:W-:Y:S06]  /*5850*/  @!P5 BRA `(.L_x_91) ;  /* 0x0000000000a0d947 */ /* 0x008fec0003800000 */
[----:B------:R-:W-:Y:S01]  /*5860*/  @P4 IMAD.MOV.U32 R0, RZ, RZ, -0x10 ;  /* 0xfffffff0ff004424 */ /* 0x000fe200078e00ff */
[----:B------:R-:W-:Y:S01]  /*5870*/  ISETP.NE.AND P1, PT, R111, RZ, PT ;  /* 0x000000ff6f00720c */ /* 0x000fe20003f25270 */
[----:B------:R-:W-:Y:S01]  /*5880*/  BSSY B0, `(.L_x_92) ;  /* 0x0000010000007945 */ /* 0x000fe20003800000 */
[----:B------:R-:W-:Y:S02]  /*5890*/  ISETP.NE.U32.AND P5, PT, R161, 0x1, PT ;  /* 0x00000001a100780c */ /* 0x000fe40003fa5070 */
[----:B------:R-:W-:Y:S02]  /*58a0*/  CS2R R98, SRZ ;  /* 0x0000000000627805 */ /* 0x000fe4000001ff00 */
[----:B------:R-:W-:Y:S02]  /*58b0*/  CS2R R96, SRZ ;  /* 0x0000000000607805 */ /* 0x000fe4000001ff00 */
[----:B------:R-:W-:Y:S02]  /*58c0*/  CS2R R114, SRZ ;  /* 0x0000000000727805 */ /* 0x000fe4000001ff00 */
[----:B------:R-:W-:Y:S02]  /*58d0*/  @P4 SEL R0, R0, 0x10, !P5 ;  /* 0x0000001000004807 */ /* 0x000fe40006800000 */
[----:B------:R-:W-:Y:S02]  /*58e0*/  CS2R R112, SRZ ;  /* 0x0000000000707805 */ /* 0x000fe4000001ff00 */
[----:B------:R-:W-:Y:S02]  /*58f0*/  CS2R R130, SRZ ;  /* 0x0000000000827805 */ /* 0x000fe4000001ff00 */
[----:B------:R-:W-:Y:S01]  /*5900*/  CS2R R128, SRZ ;  /* 0x0000000000807805 */ /* 0x000fe2000001ff00 */
[----:B------:R-:W-:Y:S02]  /*5910*/  @P4 IMAD.IADD R8, R179, 0x1, R0 ;  /* 0x00000001b3084824 */ /* 0x000fe400078e0200 */
[C---:B------:R-:W-:Y:S02]  /*5920*/  @P4 IMAD.IADD R7, R0.reuse, 0x1, R177 ;  /* 0x0000000100074824 */ /* 0x040fe400078e02b1 */
[----:B------:R-:W-:Y:S01]  /*5930*/  @P4 IMAD.IADD R6, R0, 0x1, R175 ;  /* 0x0000000100064824 */ /* 0x000fe200078e02af */
[----:B------:R-:W-:Y:S06]  /*5940*/  @P1 BRA `(.L_x_93) ;  /* 0x00000000000c1947 */ /* 0x000fec0003800000 */
[----:B------:R-:W-:Y:S04]  /*5950*/  SHF.L.U32 R5, R167, 0x1f, RZ ;  /* 0x0000001fa7057819 */ /* 0x000fe800000006ff */
[----:B------:R-:W1:Y:S02]  /*5960*/  SYNCS.PHASECHK.TRANS64.TRYWAIT P1, [UR48+0x80], R5 ;  /* 0x00008005ff0075a7 */ /* 0x000e640008021130 */
[----:B-1----:R-:W-:Y:S05]  /*5970*/  @!P1 BRA `(.L_x_94) ;  /* 0x0000004800689947 */ /* 0x002fea0003800000 */
.L_x_93:
[----:B------:R-:W-:Y:S05]  /*5980*/  BSYNC B0 ;  /* 0x0000000000007941 */ /* 0x000fea0003800000 */
.L_x_92:
[----:B------:R-:W-:Y:S01]  /*5990*/  ISETP.NE.AND P1, PT, R117, RZ, PT ;  /* 0x000000ff7500720c */ /* 0x000fe20003f25270 */
[----:B------:R-:W-:Y:S01]  /*59a0*/  IMAD.MOV.U32 R147, RZ, RZ, RZ ;  /* 0x000000ffff937224 */ /* 0x000fe200078e00ff */
[----:B------:R-:W-:Y:S02]  /*59b0*/  CS2R R144, SRZ ;  /* 0x0000000000907805 */ /* 0x000fe4000001ff00 */
[----:B------:R-:W-:Y:S02]  /*59c0*/  CS2R R90, SRZ ;  /* 0x00000000005a7805 */ /* 0x000fe4000001ff00 */
[----:B------:R-:W-:Y:S02]  /*59d0*/  CS2R R88, SRZ ;  /* 0x0000000000587805 */ /* 0x000fe4000001ff00 */
[----:B------:R-:W-:Y:S02]  /*59e0*/  CS2R R106, SRZ ;  /* 0x00000000006a7805 */ /* 0x000fe4000001ff00 */
[----:B------:R-:W-:Y:S02]  /*59f0*/  CS2R R104, SRZ ;  /* 0x0000000000687805 */ /* 0x000fe4000001ff00 */
[----:B------:R-:W-:Y:S02]  /*5a00*/  CS2R R122, SRZ ;  /* 0x00000000007a7805 */ /* 0x000fe4000001ff00 */
[----:B------:R-:W-:Y:S02]  /*5a10*/  CS2R R120, SRZ ;  /* 0x0000000000787805 */ /* 0x000fe4000001ff00 */
[----:B------:R-:W-:Y:S02]  /*5a20*/  CS2R R138, SRZ ;  /* 0x00000000008a7805 */ /* 0x000fe4000001ff00 */
[----:B------:R-:W-:Y:S01]  /*5a30*/  CS2R R136, SRZ ;  /* 0x0000000000887805 */ /* 0x000fe2000001ff00 */
[----:B------:R-:W-:Y:S01]  /*5a40*/  IMAD.MOV.U32 R109, RZ, RZ, 0x1 ;  /* 0x00000001ff6d7424 */ /* 0x000fe200078e00ff */
[----:B------:R3:W1:Y:S01]  /*5a50*/  @P1 LDS.128 R96, [R8+0x400] ;  /* 0x0004000008601984 */ /* 0x0006620000000c00 */
[----:B------:R-:W-:Y:S03]  /*5a60*/  @P1 IMAD.IADD R0, R0, 0x1, R174 ;  /* 0x0000000100001824 */ /* 0x000fe600078e02ae */
[----:B------:R3:W1:Y:S04]  /*5a70*/  @P1 LDS.128 R112, [R7+0x400] ;  /* 0x0004000007701984 */ /* 0x0006680000000c00 */
[----:B------:R3:W1:Y:S04]  /*5a80*/  @P1 LDS.128 R128, [R6+0x400] ;  /* 0x0004000006801984 */ /* 0x0006680000000c00 */
[----:B------:R3:W1:Y:S04]  /*5a90*/  @P1 LDS.128 R144, [R0+0x400] ;  /* 0x0004000000901984 */ /* 0x0006680000000c00 */
[----:B------:R3:W1:Y:S04]  /*5aa0*/  @P1 LDS.128 R88, [R178+UR48+0x400] ;  /* 0x00040030b2581984 */ /* 0x0006680008000c00 */
[----:B------:R3:W1:Y:S04]  /*5ab0*/  @P1 LDS.128 R104, [R177+0x400] ;  /* 0x00040000b1681984 */ /* 0x0006680000000c00 */
[----:B------:R3:W1:Y:S04]  /*5ac0*/  @P1 LDS.128 R120, [R175+0x400] ;  /* 0x00040000af781984 */ /* 0x0006680000000c00 */
[----:B------:R3:W1:Y:S02]  /*5ad0*/  @P1 LDS.128 R136, [R174+0x400] ;  /* 0x00040000ae881984 */ /* 0x0006640000000c00 */
.L_x_91:
[----:B------:R-:W-:Y:S05]  /*5ae0*/  BSYNC B1 ;  /* 0x0000000000017941 */ /* 0x000fea0003800000 */
.L_x_90:
[----:B-1----:R-:W-:Y:S04]  /*5af0*/  SHF.R.U32.HI R5, RZ, 0x15, R78 ;  /* 0x00000015ff057819 */ /* 0x002fe8000001164e */
[----:B------:R-:W-:Y:S01]  /*5b00*/  LOP3.LUT P1, RZ, R5, 0x3, R162, 0x48, !PT ;  /* 0x0000000305ff7812 */ /* 0x000fe200078248a2 */
[----:B------:R-:W-:Y:S01]  /*5b10*/  @!UPT UIADD3 URZ, UPT, UPT, URZ, URZ, URZ ;  /* 0x000000fffffff290 */ /* 0x000fe2000fffe0ff */
[----:B----4-:R-:W-:Y:S11]  /*5b20*/  @P0 BRA `(.L_x_95) ;  /* 0x0000000000080947 */ /* 0x010ff60003800000 */
[----:B------:R-:W1:Y:S02]  /*5b30*/  SYNCS.PHASECHK.TRANS64.TRYWAIT P0, [R108+URZ+0xe0], R3 ;  /* 0x0000e0036c0075a7 */ /* 0x000e6400080011ff */
[----:B-1----:R-:W-:Y:S05]  /*5b40*/  @!P0 BRA `(.L_x_96) ;  /* 0x00000048000c8947 */ /* 0x002fea0003800000 */
.L_x_95:
[----:B------:R-:W-:Y:S05]  /*5b50*/  @!P1 BRA `(.L_x_97) ;  /* 0x0000000000409947 */ /* 0x000fea0003800000 */
[----:B------:R-:W4:Y:S01]  /*5b60*/  LDCU.64 UR8, c[0x4][0x70] ;  /* 0x01000e00ff0877ac */ /* 0x000f220008000a00 */
[----:B------:R-:W-:Y:S01]  /*5b70*/  MOV R15, 0x0 ;  /* 0x00000000000f7802 */ /* 0x000fe20000000f00 */
[----:B------:R-:W-:Y:S02]  /*5b80*/  HFMA2 R12, -RZ, RZ, 0, 5.9604644775390625e-08 ;  /* 0x00000001ff0c7431 */ /* 0x000fe400000001ff */
[----:B---3--:R-:W-:Y:S02]  /*5b90*/  IMAD.MOV.U32 R8, RZ, RZ, 0x192 ;  /* 0x00000192ff087424 */ /* 0x008fe400078e00ff */
[----:B------:R-:W-:Y:S01]  /*5ba0*/  IMAD.MOV.U32 R13, RZ, RZ, RZ ;  /* 0x000000ffff0d7224 */ /* 0x000fe200078e00ff */
[----:B------:R-:W3:Y:S01]  /*5bb0*/  LDCU.64 UR6, c[0x4][0x78] ;  /* 0x01000f00ff0677ac */ /* 0x000ee20008000a00 */
[----:B------:R-:W1:Y:S01]  /*5bc0*/  LDC.64 R14, c[0x4][R15] ;  /* 0x010000000f0e7b82 */ /* 0x000e620000000a00 */
[----:B------:R-:W5:Y:S01]  /*5bd0*/  LDCU.64 UR4, c[0x4][0x10] ;  /* 0x01000200ff0477ac */ /* 0x000f620008000a00 */
[----:B----4-:R-:W-:Y:S01]  /*5be0*/  MOV R5, UR9 ;  /* 0x0000000900057c02 */ /* 0x010fe20008000f00 */
[----:B------:R-:W-:Y:S01]  /*5bf0*/  IMAD.U32 R4, RZ, RZ, UR8 ;  /* 0x00000008ff047e24 */ /* 0x000fe2000f8e00ff */
[----:B---3--:R-:W-:Y:S01]  /*5c00*/  MOV R7, UR7 ;  /* 0x0000000700077c02 */ /* 0x008fe20008000f00 */
[----:B------:R-:W-:Y:S01]  /*5c10*/  IMAD.U32 R6, RZ, RZ, UR6 ;  /* 0x00000006ff067e24 */ /* 0x000fe2000f8e00ff */
[----:B-----5:R-:W-:Y:S01]  /*5c20*/  MOV R11, UR5 ;  /* 0x00000005000b7c02 */ /* 0x020fe20008000f00 */
[----:B------:R-:W-:Y:S02]  /*5c30*/  IMAD.U32 R10, RZ, RZ, UR4 ;  /* 0x00000004ff0a7e24 */ /* 0x000fe4000f8e00ff */
[----:B------:R-:W-:Y:S07]  /*5c40*/  LEPC R20, `(.L_x_97) ;  /* 0x000000001014794e */ /* 0x000fee0000000000 */
[----:B-12---:R-:W-:Y:S05]  /*5c50*/  CALL.ABS.NOINC R14 ;  /* 0x000000000e007343 */ /* 0x006fea0003c00000 */
.L_x_97:
[----:B------:R-:W-:Y:S05]  /*5c60*/  WARPSYNC.ALL ;  /* 0x0000000000007948 */ /* 0x000fea0003800000 */
[----:B------:R-:W-:Y:S01]  /*5c70*/  R2UR UR4, R78 ;  /* 0x000000004e0472ca */ /* 0x000fe200000e0000 */
[--C-:B------:R-:W-:Y:S01]  /*5c80*/  HADD2.F32 R80, -RZ, R88.reuse.H0_H0 ;  /* 0x20000058ff507230 */ /* 0x100fe20000004100 */
[----:B------:R-:W-:Y:S01]  /*5c90*/  MOV R118, 0xfffffff0 ;  /* 0xfffffff000767802 */ /* 0x000fe20000000f00 */
[----:B------:R-:W-:Y:S01]  /*5ca0*/  HADD2.F32 R82, -RZ, R88.H1_H1 ;  /* 0x30000058ff527230 */ /* 0x000fe20000004100 */
[----:B------:R-:W-:Y:S01]  /*5cb0*/  ISETP.NE.U32.AND P6, PT, R161, 0x1, PT ;  /* 0x00000001a100780c */ /* 0x000fe20003fc5070 */
[----:B------:R-:W-:Y:S01]  /*5cc0*/  HADD2.F32 R83, -RZ, R89.H0_H0 ;  /* 0x20000059ff537230 */ /* 0x000fe20000004100 */
[----:B------:R-:W-:Y:S01]  /*5cd0*/  ISETP.NE.AND P0, PT, R170, RZ, PT ;  /* 0x000000ffaa00720c */ /* 0x000fe20003f05270 */
[--C-:B------:R-:W-:Y:S01]  /*5ce0*/  HADD2.F32 R85, -RZ, R107.reuse.H0_H0 ;  /* 0x2000006bff557230 */ /* 0x100fe20000004100 */
[----:B------:R-:W-:Y:S01]  /*5cf0*/  SEL R118, R118, 0x10, !P6 ;  /* 0x0000001076767807 */ /* 0x000fe20007000000 */
[----:B------:R-:W-:Y:S01]  /*5d00*/  HADD2.F32 R84, -RZ, R107.H1_H1 ;  /* 0x3000006bff547230 */ /* 0x000fe20000004100 */
[----:B------:R-:W-:Y:S02]  /*5d10*/  BSSY.RECONVERGENT B0, `(.L_x_98) ;  /* 0x00000fb000007945 */ /* 0x000fe40003800200 */
[----:B------:R-:W-:Y:S01]  /*5d20*/  IADD3 R179, PT, PT, R179, R118, RZ ;  /* 0x00000076b3b37210 */ /* 0x000fe20007ffe0ff */
[----:B---3--:R-:W2:Y:S01]  /*5d30*/  LDTM.x64 R4, tmem[UR4] ;  /* 0x00000004000479ee */ /* 0x008ea20008340000 */
[C---:B------:R-:W-:Y:S02]  /*5d40*/  IADD3 R180, PT, PT, R118.reuse, R177, RZ ;  /* 0x000000b176b47210 */ /* 0x040fe40007ffe0ff */
[C---:B------:R-:W-:Y:S02]  /*5d50*/  IADD3 R182, PT, PT, R118.reuse, R175, RZ ;  /* 0x000000af76b67210 */ /* 0x040fe40007ffe0ff */
[----:B------:R-:W-:Y:S01]  /*5d60*/  IADD3 R181, PT, PT, R118, R174, RZ ;  /* 0x000000ae76b57210 */ /* 0x000fe20007ffe0ff */
[C---:B--2---:R-:W-:Y:S01]  /*5d70*/  FMUL R0, R76.reuse, R4 ;  /* 0x000000044c007220 */ /* 0x044fe20000400000 */
[C---:B-1----:R-:W-:Y:S01]  /*5d80*/  FMUL R3, R76.reuse, R5 ;  /* 0x000000054c037220 */ /* 0x042fe20000400000 */
[C---:B------:R-:W-:Y:S01]  /*5d90*/  FMUL R6, R76.reuse, R6 ;  /* 0x000000064c067220 */ /* 0x040fe20000400000 */
[C---:B------:R-:W-:Y:S01]  /*5da0*/  FMUL R7, R76.reuse, R7 ;  /* 0x000000074c077220 */ /* 0x040fe20000400000 */
[C---:B------:R-:W-:Y:S01]  /*5db0*/  FFMA R0, R81.reuse, R80, R0 ;  /* 0x0000005051007223 */ /* 0x040fe20000000000 */
[C---:B------:R-:W-:Y:S01]  /*5dc0*/  FFMA R3, R81.reuse, R82, R3 ;  /* 0x0000005251037223 */ /* 0x040fe20000000003 */
[----:B------:R-:W-:Y:S02]  /*5dd0*/  HADD2.F32 R80, -RZ, R89.H1_H1 ;  /* 0x30000059ff507230 */ /* 0x000fe40000004100 */
[----:B------:R-:W-:Y:S01]  /*5de0*/  FFMA R6, R81, R83, R6 ;  /* 0x0000005351067223 */ /* 0x000fe20000000006 */
[--C-:B------:R-:W-:Y:S02]  /*5df0*/  HADD2.F32 R83, -RZ, R90.reuse.H0_H0 ;  /* 0x2000005aff537230 */ /* 0x100fe40000004100 */
[C---:B------:R-:W-:Y:S01]  /*5e00*/  FMUL R4, R76.reuse, R8 ;  /* 0x000000084c047220 */ /* 0x040fe20000400000 */
[----:B------:R-:W-:Y:S01]  /*5e10*/  HADD2.F32 R82, -RZ, R90.H1_H1 ;  /* 0x3000005aff527230 */ /* 0x000fe20000004100 */
[----:B------:R-:W-:Y:S01]  /*5e20*/  F2FP.F16.F32.PACK_AB R92, R3, R0 ;  /* 0x00000000035c723e */ /* 0x000fe200000000ff */
[C---:B------:R-:W-:Y:S01]  /*5e30*/  FFMA R7, R81.reuse, R80, R7 ;  /* 0x0000005051077223 */ /* 0x040fe20000000007 */
[----:B------:R-:W-:Y:S01]  /*5e40*/  FFMA R4, R81, R83, R4 ;  /* 0x0000005351047223 */ /* 0x000fe20000000004 */
[C---:B------:R-:W-:Y:S01]  /*5e50*/  FMUL R5, R76.reuse, R9 ;  /* 0x000000094c057220 */ /* 0x040fe20000400000 */
[--C-:B------:R-:W-:Y:S02]  /*5e60*/  HADD2.F32 R80, -RZ, R91.reuse.H0_H0 ;  /* 0x2000005bff507230 */ /* 0x100fe40000004100 */
[C---:B------:R-:W-:Y:S01]  /*5e70*/  FMUL R10, R76.reuse, R10 ;  /* 0x0000000a4c0a7220 */ /* 0x040fe20000400000 */
[----:B------:R-:W-:Y:S01]  /*5e80*/  F2FP.F16.F32.PACK_AB R93, R7, R6 ;  /* 0x00000006075d723e */ /* 0x000fe200000000ff */
[C---:B------:R-:W-:Y:S01]  /*5e90*/  FFMA R5, R81.reuse, R82, R5 ;  /* 0x0000005251057223 */ /* 0x040fe20000000005 */
[----:B------:R-:W-:Y:S02]  /*5ea0*/  HADD2.F32 R82, -RZ, R91.H1_H1 ;  /* 0x3000005bff527230 */ /* 0x000fe40000004100 */
[----:B------:R-:W-:Y:S01]  /*5eb0*/  FFMA R10, R81, R80, R10 ;  /* 0x00000050510a7223 */ /* 0x000fe2000000000a */
[C---:B------:R-:W-:Y:S01]  /*5ec0*/  FMUL R11, R76.reuse, R11 ;  /* 0x0000000b4c0b7220 */ /* 0x040fe20000400000 */
[--C-:B------:R-:W-:Y:S01]  /*5ed0*/  HADD2.F32 R80, -RZ, R96.reuse.H0_H0 ;  /* 0x20000060ff507230 */ /* 0x100fe20000004100 */
[----:B------:R-:W-:Y:S01]  /*5ee0*/  F2FP.F16.F32.PACK_AB R94, R5, R4 ;  /* 0x00000004055e723e */ /* 0x000fe200000000ff */
[C---:B------:R-:W-:Y:S01]  /*5ef0*/  FMUL R8, R76.reuse, R12 ;  /* 0x0000000c4c087220 */ /* 0x040fe20000400000 */
[C---:B------:R-:W-:Y:S01]  /*5f00*/  FFMA R11, R81.reuse, R82, R11 ;  /* 0x00000052510b7223 */ /* 0x040fe2000000000b */
[----:B------:R-:W-:Y:S02]  /*5f10*/  HADD2.F32 R82, -RZ, R96.H1_H1 ;  /* 0x30000060ff527230 */ /* 0x000fe40000004100 */
[C---:B------:R-:W-:Y:S01]  /*5f20*/  FMUL R9, R76.reuse, R13 ;  /* 0x0000000d4c097220 */ /* 0x040fe20000400000 */
[--C-:B------:R-:W-:Y:S02]  /*5f30*/  HADD2.F32 R83, -RZ, R97.reuse.H0_H0 ;  /* 0x20000061ff537230 */ /* 0x100fe40000004100 */
[----:B------:R-:W-:Y:S01]  /*5f40*/  FFMA R8, R81, R80, R8 ;  /* 0x0000005051087223 */ /* 0x000fe20000000008 */
[----:B------:R-:W-:Y:S01]  /*5f50*/  F2FP.F16.F32.PACK_AB R95, R11, R10 ;  /* 0x0000000a0b5f723e */ /* 0x000fe200000000ff */
[----:B------:R-:W-:Y:S01]  /*5f60*/  FFMA R9, R81, R82, R9 ;  /* 0x0000005251097223 */ /* 0x000fe20000000009 */
[C---:B------:R-:W-:Y:S01]  /*5f70*/  FMUL R14, R76.reuse, R14 ;  /* 0x0000000e4c0e7220 */ /* 0x040fe20000400000 */
[----:B------:R-:W-:Y:S02]  /*5f80*/  HADD2.F32 R80, -RZ, R97.H1_H1 ;  /* 0x30000061ff507230 */ /* 0x000fe40000004100 */
[C---:B------:R-:W-:Y:S01]  /*5f90*/  FMUL R15, R76.reuse, R15 ;  /* 0x0000000f4c0f7220 */ /* 0x040fe20000400000 */
[----:B------:R1:W-:Y:S01]  /*5fa0*/  STS.128 [R178+UR48+0x400], R92 ;  /* 0x0004005cb2007988 */ /* 0x0003e20008000c30 */
[----:B------:R-:W-:Y:S01]  /*5fb0*/  F2FP.F16.F32.PACK_AB R100, R9, R8 ;  /* 0x000000080964723e */ /* 0x000fe200000000ff */
[C---:B------:R-:W-:Y:S01]  /*5fc0*/  FFMA R14, R81.reuse, R83, R14 ;  /* 0x00000053510e7223 */ /* 0x040fe2000000000e */
[--C-:B------:R-:W-:Y:S02]  /*5fd0*/  HADD2.F32 R83, -RZ, R98.reuse.H0_H0 ;  /* 0x20000062ff537230 */ /* 0x100fe40000004100 */
[----:B------:R-:W-:Y:S01]  /*5fe0*/  FFMA R15, R81, R80, R15 ;  /* 0x00000050510f7223 */ /* 0x000fe2000000000f */
[----:B------:R-:W-:Y:S02]  /*5ff0*/  HADD2.F32 R82, -RZ, R98.H1_H1 ;  /* 0x30000062ff527230 */ /* 0x000fe40000004100 */
[C---:B------:R-:W-:Y:S01]  /*6000*/  FMUL R12, R76.reuse, R16 ;  /* 0x000000104c0c7220 */ /* 0x040fe20000400000 */
[C---:B------:R-:W-:Y:S01]  /*6010*/  FMUL R13, R76.reuse, R17 ;  /* 0x000000114c0d7220 */ /* 0x040fe20000400000 */
[--C-:B------:R-:W-:Y:S01]  /*6020*/  HADD2.F32 R80, -RZ, R99.reuse.H0_H0 ;  /* 0x20000063ff507230 */ /* 0x100fe20000004100 */
[----:B------:R-:W-:Y:S01]  /*6030*/  F2FP.F16.F32.PACK_AB R101, R15, R14 ;  /* 0x0000000e0f65723e */ /* 0x000fe200000000ff */
[C---:B------:R-:W-:Y:S01]  /*6040*/  FFMA R12, R81.reuse, R83, R12 ;  /* 0x00000053510c7223 */ /* 0x040fe2000000000c */
[----:B------:R-:W-:Y:S01]  /*6050*/  FFMA R13, R81, R82, R13 ;  /* 0x00000052510d7223 */ /* 0x000fe2000000000d */
[C---:B------:R-:W-:Y:S01]  /*6060*/  FMUL R18, R76.reuse, R18 ;  /* 0x000000124c127220 */ /* 0x040fe20000400000 */
[----:B------:R-:W-:Y:S02]  /*6070*/  HADD2.F32 R82, -RZ, R99.H1_H1 ;  /* 0x30000063ff527230 */ /* 0x000fe40000004100 */
[C---:B------:R-:W-:Y:S01]  /*6080*/  FMUL R19, R76.reuse, R19 ;  /* 0x000000134c137220 */ /* 0x040fe20000400000 */
[C---:B------:R-:W-:Y:S01]  /*6090*/  FMUL R16, R76.reuse, R20 ;  /* 0x000000144c107220 */ /* 0x040fe20000400000 */
[----:B------:R-:W-:Y:S01]  /*60a0*/  F2FP.F16.F32.PACK_AB R102, R13, R12 ;  /* 0x0000000c0d66723e */ /* 0x000fe200000000ff */
[C---:B------:R-:W-:Y:S01]  /*60b0*/  FFMA R18, R81.reuse, R80, R18 ;  /* 0x0000005051127223 */ /* 0x040fe20000000012 */
[--C-:B------:R-:W-:Y:S02]  /*60c0*/  HADD2.F32 R80, -RZ, R104.reuse.H0_H0 ;  /* 0x20000068ff507230 */ /* 0x100fe40000004100 */
[C---:B------:R-:W-:Y:S01]  /*60d0*/  FFMA R19, R81.reuse, R82, R19 ;  /* 0x0000005251137223 */ /* 0x040fe20000000013 */
[----:B------:R-:W-:Y:S02]  /*60e0*/  HADD2.F32 R82, -RZ, R104.H1_H1 ;  /* 0x30000068ff527230 */ /* 0x000fe40000004100 */
[C---:B------:R-:W-:Y:S01]  /*60f0*/  FMUL R17, R76.reuse, R21 ;  /* 0x000000154c117220 */ /* 0x040fe20000400000 */
[C---:B------:R-:W-:Y:S01]  /*6100*/  FMUL R22, R76.reuse, R22 ;  /* 0x000000164c167220 */ /* 0x040fe20000400000 */
[----:B------:R-:W-:Y:S01]  /*6110*/  FFMA R16, R81, R80, R16 ;  /* 0x0000005051107223 */ /* 0x000fe20000000010 */
[--C-:B------:R-:W-:Y:S01]  /*6120*/  HADD2.F32 R80, -RZ, R105.reuse.H0_H0 ;  /* 0x20000069ff507230 */ /* 0x100fe20000004100 */
[----:B------:R-:W-:Y:S01]  /*6130*/  F2FP.F16.F32.PACK_AB R103, R19, R18 ;  /* 0x000000121367723e */ /* 0x000fe200000000ff */
[C---:B------:R-:W-:Y:S01]  /*6140*/  FFMA R17, R81.reuse, R82, R17 ;  /* 0x0000005251117223 */ /* 0x040fe20000000011 */
[C---:B------:R-:W-:Y:S01]  /*6150*/  FMUL R23, R76.reuse, R23 ;  /* 0x000000174c177220 */ /* 0x040fe20000400000 */
[--C-:B------:R-:W-:Y:S02]  /*6160*/  HADD2.F32 R83, -RZ, R106.reuse.H0_H0 ;  /* 0x2000006aff537230 */ /* 0x100fe40000004100 */
[----:B------:R-:W-:Y:S01]  /*6170*/  FFMA R22, R81, R80, R22 ;  /* 0x0000005051167223 */ /* 0x000fe20000000016 */
[----:B------:R-:W-:Y:S01]  /*6180*/  HADD2.F32 R80, -RZ, R105.H1_H1 ;  /* 0x30000069ff507230 */ /* 0x000fe20000004100 */
[----:B------:R2:W-:Y:S01]  /*6190*/  STS.128 [R179+0x400], R100 ;  /* 0x00040064b3007388 */ /* 0x0005e20000000c00 */
[----:B------:R-:W-:Y:S01]  /*61a0*/  F2FP.F16.F32.PACK_AB R124, R17, R16 ;  /* 0x00000010117c723e */ /* 0x000fe200000000ff */
[C---:B------:R-:W-:Y:S01]  /*61b0*/  FMUL R20, R76.reuse, R24 ;  /* 0x000000184c147220 */ /* 0x040fe20000400000 */
[----:B------:R-:W-:Y:S02]  /*61c0*/  HADD2.F32 R82, -RZ, R106.H1_H1 ;  /* 0x3000006aff527230 */ /* 0x000fe40000004100 */
[C---:B------:R-:W-:Y:S01]  /*61d0*/  FFMA R23, R81.reuse, R80, R23 ;  /* 0x0000005051177223 */ /* 0x040fe20000000017 */
[C---:B------:R-:W-:Y:S01]  /*61e0*/  FMUL R21, R76.reuse, R25 ;  /* 0x000000194c157220 */ /* 0x040fe20000400000 */
[----:B------:R-:W-:Y:S01]  /*61f0*/  FFMA R20, R81, R83, R20 ;  /* 0x0000005351147223 */ /* 0x000fe20000000014 */
[C---:B------:R-:W-:Y:S01]  /*6200*/  FMUL R26, R76.reuse, R26 ;  /* 0x0000001a4c1a7220 */ /* 0x040fe20000400000 */
[C---:B------:R-:W-:Y:S01]  /*6210*/  FMUL R27, R76.reuse, R27 ;  /* 0x0000001b4c1b7220 */ /* 0x040fe20000400000 */
[--C-:B------:R-:W-:Y:S01]  /*6220*/  HADD2.F32 R80, -RZ, R112.reuse.H0_H0 ;  /* 0x20000070ff507230 */ /* 0x100fe20000004100 */
[----:B------:R-:W-:Y:S01]  /*6230*/  F2FP.F16.F32.PACK_AB R125, R23, R22 ;  /* 0x00000016177d723e */ /* 0x000fe200000000ff */
[C---:B------:R-:W-:Y:S01]  /*6240*/  FFMA R21, R81.reuse, R82, R21 ;  /* 0x0000005251157223 */ /* 0x040fe20000000015 */
[C---:B------:R-:W-:Y:S01]  /*6250*/  FFMA R26, R81.reuse, R85, R26 ;  /* 0x00000055511a7223 */ /* 0x040fe2000000001a */
[----:B------:R-:W-:Y:S01]  /*6260*/  FFMA R27, R81, R84, R27 ;  /* 0x00000054511b7223 */ /* 0x000fe2000000001b */
[C---:B------:R-:W-:Y:S01]  /*6270*/  FMUL R24, R76.reuse, R28 ;  /* 0x0000001c4c187220 */ /* 0x040fe20000400000 */
[----:B------:R-:W-:Y:S01]  /*6280*/  HADD2.F32 R82, -RZ, R112.H1_H1 ;  /* 0x30000070ff527230 */ /* 0x000fe20000004100 */
[----:B------:R-:W-:Y:S01]  /*6290*/  F2FP.F16.F32.PACK_AB R126, R21, R20 ;  /* 0x00000014157e723e */ /* 0x000fe200000000ff */
[C---:B------:R-:W-:Y:S01]  /*62a0*/  FMUL R25, R76.reuse, R29 ;  /* 0x0000001d4c197220 */ /* 0x040fe20000400000 */
[----:B------:R-:W-:Y:S01]  /*62b0*/  F2FP.F16.F32.PACK_AB R127, R27, R26 ;  /* 0x0000001a1b7f723e */ /* 0x000fe200000000ff */
[C---:B------:R-:W-:Y:S01]  /*62c0*/  FFMA R24, R81.reuse, R80, R24 ;  /* 0x0000005051187223 */ /* 0x040fe20000000018 */
[--C-:B------:R-:W-:Y:S02]  /*62d0*/  HADD2.F32 R83, -RZ, R113.reuse.H0_H0 ;  /* 0x20000071ff537230 */ /* 0x100fe40000004100 */
[----:B------:R-:W-:Y:S01]  /*62e0*/  FFMA R25, R81, R82, R25 ;  /* 0x0000005251197223 */ /* 0x000fe20000000019 */
[C---:B------:R-:W-:Y:S01]  /*62f0*/  FMUL R30, R76.reuse, R30 ;  /* 0x0000001e4c1e7220 */ /* 0x040fe20000400000 */
[----:B------:R-:W-:Y:S01]  /*6300*/  HADD2.F32 R80, -RZ, R113.H1_H1 ;  /* 0x30000071ff507230 */ /* 0x000fe20000004100 */
[----:B------:R3:W-:Y:S01]  /*6310*/  STS.128 [R177+0x400], R124 ;  /* 0x0004007cb1007388 */ /* 0x0007e20000000c00 */
[C---:B------:R-:W-:Y:S01]  /*6320*/  FMUL R31, R76.reuse, R31 ;  /* 0x0000001f4c1f7220 */ /* 0x040fe20000400000 */
[----:B-1----:R-:W-:Y:S01]  /*6330*/  F2FP.F16.F32.PACK_AB R92, R25, R24 ;  /* 0x00000018195c723e */ /* 0x002fe200000000ff */
[C---:B------:R-:W-:Y:S01]  /*6340*/  FFMA R30, R81.reuse, R83, R30 ;  /* 0x00000053511e7223 */ /* 0x040fe2000000001e */
[--C-:B------:R-:W-:Y:S02]  /*6350*/  HADD2.F32 R83, -RZ, R114.reuse.H0_H0 ;  /* 0x20000072ff537230 */ /* 0x100fe40000004100 */
[----:B------:R-:W-:Y:S01]  /*6360*/  FFMA R31, R81, R80, R31 ;  /* 0x00000050511f7223 */ /* 0x000fe2000000001f */
[C---:B------:R-:W-:Y:S01]  /*6370*/  FMUL R28, R76.reuse, R32 ;  /* 0x000000204c1c7220 */ /* 0x040fe20000400000 */
[----:B------:R-:W-:Y:S02]  /*6380*/  HADD2.F32 R80, -RZ, R114.H1_H1 ;  /* 0x30000072ff507230 */ /* 0x000fe40000004100 */
        /* <DEDUP_REMOVED lines=20> */
[----:B------:R-:W-:Y:S01]  /*64d0*/  HADD2.F32 R80, -RZ, R121.H1_H1 ;  /* 0x30000079ff507230 */ /* 0x000fe20000004100 */
[----:B------:R1:W-:Y:S01]  /*64e0*/  STS.128 [R180+0x400], R92 ;  /* 0x0004005cb4007388 */ /* 0x0003e20000000c00 */
[C---:B------:R-:W-:Y:S01]  /*64f0*/  FMUL R39, R76.reuse, R39 ;  /* 0x000000274c277220 */ /* 0x040fe20000400000 */
[----:B--2---:R-:W-:Y:S01]  /*6500*/  F2FP.F16.F32.PACK_AB R100, R33, R32 ;  /* 0x000000202164723e */ /* 0x004fe200000000ff */
        /* <DEDUP_REMOVED lines=28> */
[----:B---3--:R-:W-:Y:S01]  /*66d0*/  F2FP.F16.F32.PACK_AB R124, R41, R40 ;  /* 0x00000028297c723e */ /* 0x008fe200000000ff */
        /* <DEDUP_REMOVED lines=9> */
[C---:B------:R-:W-:Y:S01]  /*6770*/  FFMA R45, R81.reuse, R82, R45 ;  /* 0x00000052512d7223 */ /* 0x040fe2000000002d */
[C---:B------:R-:W-:Y:S01]  /*6780*/  FMUL R50, R76.reuse, R50 ;  /* 0x000000324c327220 */ /* 0x040fe20000400000 */
[----:B------:R-:W-:Y:S02]  /*6790*/  HADD2.F32 R80, -RZ, R131.H1_H1 ;  /* 0x30000083ff507230 */ /* 0x000fe40000004100 */
[C---:B------:R-:W-:Y:S01]  /*67a0*/  FMUL R51, R76.reuse, R51 ;  /* 0x000000334c337220 */ /* 0x040fe20000400000 */
[C---:B------:R-:W-:Y:S01]  /*67b0*/  FMUL R48, R76.reuse, R52 ;  /* 0x000000344c307220 */ /* 0x040fe20000400000 */
[C---:B------:R-:W-:Y:S01]  /*67c0*/  FFMA R50, R81.reuse, R83, R50 ;  /* 0x0000005351327223 */ /* 0x040fe20000000032 */
[--C-:B------:R-:W-:Y:S02]  /*67d0*/  HADD2.F32 R83, -RZ, R136.reuse.H0_H0 ;  /* 0x20000088ff537230 */ /* 0x100fe40000004100 */
[C---:B------:R-:W-:Y:S01]  /*67e0*/  FFMA R51, R81.reuse, R80, R51 ;  /* 0x0000005051337223 */ /* 0x040fe20000000033 */
[----:B------:R-:W-:Y:S02]  /*67f0*/  HADD2.F32 R82, -RZ, R136.H1_H1 ;  /* 0x30000088ff527230 */ /* 0x000fe40000004100 */
[C---:B------:R-:W-:Y:S01]  /*6800*/  FMUL R49, R76.reuse, R53 ;  /* 0x000000354c317220 */ /* 0x040fe20000400000 */
[--C-:B------:R-:W-:Y:S02]  /*6810*/  HADD2.F32 R85, -RZ, R137.reuse.H0_H0 ;  /* 0x20000089ff557230 */ /* 0x100fe40000004100 */
[C---:B------:R-:W-:Y:S01]  /*6820*/  FMUL R54, R76.reuse, R54 ;  /* 0x000000364c367220 */ /* 0x040fe20000400000 */
[----:B------:R-:W-:Y:S02]  /*6830*/  HADD2.F32 R80, -RZ, R137.H1_H1 ;  /* 0x30000089ff507230 */ /* 0x000fe40000004100 */
[C---:B------:R-:W-:Y:S01]  /*6840*/  FMUL R55, R76.reuse, R55 ;  /* 0x000000374c377220 */ /* 0x040fe20000400000 */
[C---:B------:R-:W-:Y:S01]  /*6850*/  FFMA R48, R81.reuse, R83, R48 ;  /* 0x0000005351307223 */ /* 0x040fe20000000030 */
[C---:B------:R-:W-:Y:S01]  /*6860*/  FFMA R49, R81.reuse, R82, R49 ;  /* 0x0000005251317223 */ /* 0x040fe20000000031 */
[C---:B------:R-:W-:Y:S01]  /*6870*/  FFMA R54, R81.reuse, R85, R54 ;  /* 0x0000005551367223 */ /* 0x040fe20000000036 */
[C---:B------:R-:W-:Y:S01]  /*6880*/  FFMA R55, R81.reuse, R80, R55 ;  /* 0x0000005051377223 */ /* 0x040fe20000000037 */
[--C-:B------:R-:W-:Y:S02]  /*6890*/  HADD2.F32 R83, -RZ, R138.reuse.H0_H0 ;  /* 0x2000008aff537230 */ /* 0x100fe40000004100 */
[C---:B------:R-:W-:Y:S01]  /*68a0*/  FMUL R52, R76.reuse, R56 ;  /* 0x000000384c347220 */ /* 0x040fe20000400000 */
        /* <DEDUP_REMOVED lines=9> */
[----:B------:R-:W-:Y:S01]  /*6940*/  FFMA R59, R81, R82, R59 ;  /* 0x00000052513b7223 */ /* 0x000fe2000000003b */
[--C-:B------:R-:W-:Y:S02]  /*6950*/  HADD2.F32 R80, -RZ, R144.reuse.H0_H0 ;  /* 0x20000090ff507230 */ /* 0x100fe40000004100 */
[C---:B------:R-:W-:Y:S01]  /*6960*/  FMUL R56, R76.reuse, R60 ;  /* 0x0000003c4c387220 */ /* 0x040fe20000400000 */
[----:B------:R-:W-:Y:S02]  /*6970*/  HADD2.F32 R82, -RZ, R144.H1_H1 ;  /* 0x30000090ff527230 */ /* 0x000fe40000004100 */
[C---:B------:R-:W-:Y:S01]  /*6980*/  FMUL R57, R76.reuse, R61 ;  /* 0x0000003d4c397220 */ /* 0x040fe20000400000 */
[--C-:B------:R-:W-:Y:S02]  /*6990*/  HADD2.F32 R83, -RZ, R145.reuse.H0_H0 ;  /* 0x20000091ff537230 */ /* 0x100fe40000004100 */
[C---:B------:R-:W-:Y:S01]  /*69a0*/  FMUL R62, R76.reuse, R62 ;  /* 0x0000003e4c3e7220 */ /* 0x040fe20000400000 */
[----:B------:R-:W-:Y:S01]  /*69b0*/  F2FP.F16.F32.PACK_AB R126, R45, R44 ;  /* 0x0000002c2d7e723e */ /* 0x000fe200000000ff */
[----:B------:R-:W-:Y:S01]  /*69c0*/  FFMA R56, R81, R80, R56 ;  /* 0x0000005051387223 */ /* 0x000fe20000000038 */
[----:B------:R-:W-:Y:S01]  /*69d0*/  F2FP.F16.F32.PACK_AB R127, R51, R50 ;  /* 0x00000032337f723e */ /* 0x000fe200000000ff */
[C---:B------:R-:W-:Y:S01]  /*69e0*/  FFMA R57, R81.reuse, R82, R57 ;  /* 0x0000005251397223 */ /* 0x040fe20000000039 */
[C---:B------:R-:W-:Y:S01]  /*69f0*/  FFMA R62, R81.reuse, R83, R62 ;  /* 0x00000053513e7223 */ /* 0x040fe2000000003e */
[----:B------:R-:W-:Y:S02]  /*6a00*/  HADD2.F32 R80, -RZ, R145.H1_H1 ;  /* 0x30000091ff507230 */ /* 0x000fe40000004100 */
[C---:B------:R-:W-:Y:S01]  /*6a10*/  FMUL R63, R76.reuse, R63 ;  /* 0x0000003f4c3f7220 */ /* 0x040fe20000400000 */
[----:B------:R1:W-:Y:S01]  /*6a20*/  STS.128 [R182+0x400], R124 ;  /* 0x0004007cb6007388 */ /* 0x0003e20000000c00 */
[--C-:B------:R-:W-:Y:S02]  /*6a30*/  HADD2.F32 R83, -RZ, R146.reuse.H0_H0 ;  /* 0x20000092ff537230 */ /* 0x100fe40000004100 */
[C---:B------:R-:W-:Y:S01]  /*6a40*/  FMUL R60, R76.reuse, R64 ;  /* 0x000000404c3c7220 */ /* 0x040fe20000400000 */
[----:B------:R-:W-:Y:S02]  /*6a50*/  HADD2.F32 R82, -RZ, R146.H1_H1 ;  /* 0x30000092ff527230 */ /* 0x000fe40000004100 */
[C---:B------:R-:W-:Y:S01]  /*6a60*/  FMUL R61, R76.reuse, R65 ;  /* 0x000000414c3d7220 */ /* 0x040fe20000400000 */
[--C-:B------:R-:W-:Y:S02]  /*6a70*/  HADD2.F32 R85, -RZ, R147.reuse.H0_H0 ;  /* 0x20000093ff557230 */ /* 0x100fe40000004100 */
[C---:B------:R-:W-:Y:S01]  /*6a80*/  FMUL R66, R76.reuse, R66 ;  /* 0x000000424c427220 */ /* 0x040fe20000400000 */
[----:B------:R-:W-:Y:S02]  /*6a90*/  HADD2.F32 R84, -RZ, R147.H1_H1 ;  /* 0x30000093ff547230 */ /* 0x000fe40000004100 */
[----:B------:R-:W-:Y:S01]  /*6aa0*/  FFMA R63, R81, R80, R63 ;  /* 0x00000050513f7223 */ /* 0x000fe2000000003f */
[----:B------:R-:W-:Y:S01]  /*6ab0*/  FMUL R67, R76, R67 ;  /* 0x000000434c437220 */ /* 0x000fe20000400000 */
[----:B------:R-:W-:Y:S01]  /*6ac0*/  F2FP.F16.F32.PACK_AB R132, R49, R48 ;  /* 0x000000303184723e */ /* 0x000fe200000000ff */
[----:B------:R-:W-:Y:S01]  /*6ad0*/  FFMA R60, R81, R83, R60 ;  /* 0x00000053513c7223 */ /* 0x000fe2000000003c */
[----:B------:R-:W-:Y:S01]  /*6ae0*/  F2FP.F16.F32.PACK_AB R133, R55, R54 ;  /* 0x000000363785723e */ /* 0x000fe200000000ff */
[----:B------:R-:W-:Y:S01]  /*6af0*/  FFMA R61, R81, R82, R61 ;  /* 0x00000052513d7223 */ /* 0x000fe2000000003d */
[----:B------:R-:W-:Y:S01]  /*6b00*/  F2FP.F16.F32.PACK_AB R134, R53, R52 ;  /* 0x000000343586723e */ /* 0x000fe200000000ff */
[----:B------:R-:W-:Y:S01]  /*6b10*/  FFMA R66, R81, R85, R66 ;  /* 0x0000005551427223 */ /* 0x000fe20000000042 */
[----:B------:R-:W-:Y:S01]  /*6b20*/  F2FP.F16.F32.PACK_AB R135, R59, R58 ;  /* 0x0000003a3b87723e */ /* 0x000fe200000000ff */
[----:B------:R-:W-:Y:S01]  /*6b30*/  FFMA R67, R81, R84, R67 ;  /* 0x0000005451437223 */ /* 0x000fe20000000043 */
[----:B------:R-:W-:Y:S02]  /*6b40*/  F2FP.F16.F32.PACK_AB R140, R57, R56 ;  /* 0x00000038398c723e */ /* 0x000fe400000000ff */
[----:B------:R-:W-:Y:S01]  /*6b50*/  F2FP.F16.F32.PACK_AB R141, R63, R62 ;  /* 0x0000003e3f8d723e */ /* 0x000fe200000000ff */
[----:B------:R1:W-:Y:S01]  /*6b60*/  STS.128 [R174+0x400], R132 ;  /* 0x00040084ae007388 */ /* 0x0003e20000000c00 */
[----:B------:R-:W-:Y:S02]  /*6b70*/  F2FP.F16.F32.PACK_AB R142, R61, R60 ;  /* 0x0000003c3d8e723e */ /* 0x000fe400000000ff */
[----:B------:R-:W-:Y:S05]  /*6b80*/  F2FP.F16.F32.PACK_AB R143, R67, R66 ;  /* 0x00000042438f723e */ /* 0x000fea00000000ff */
[----:B------:R1:W-:Y:S01]  /*6b90*/  STS.128 [R181+0x400], R140 ;  /* 0x0004008cb5007388 */ /* 0x0003e20000000c00 */
[----:B------:R-:W-:Y:S01]  /*6ba0*/  @!PT LDS RZ, [RZ] ;  /* 0x00000000fffff984 */ /* 0x000fe20000000800 */
[----:B------:R-:W-:Y:S01]  /*6bb0*/  @!PT LDS RZ, [RZ] ;  /* 0x00000000fffff984 */ /* 0x000fe20000000800 */
[----:B------:R-:W-:Y:S01]  /*6bc0*/  @!PT LDS RZ, [RZ] ;  /* 0x00000000fffff984 */ /* 0x000fe20000000800 */
[----:B------:R-:W-:Y:S01]  /*6bd0*/  @!PT LDS RZ, [RZ] ;  /* 0x00000000fffff984 */ /* 0x000fe20000000800 */
[----:B------:R2:W-:Y:S07]  /*6be0*/  MEMBAR.ALL.CTA ;  /* 0x0000000000007992 */ /* 0x0005ee0000008000 */
[----:B--2---:R-:W2:Y:S02]  /*6bf0*/  FENCE.VIEW.ASYNC.S ;  /* 0x00000000000073c6 */ /* 0x004ea40000000000 */
[----:B--2---:R-:W-:Y:S06]  /*6c00*/  BAR.SYNC.DEFER_BLOCKING 0x1, 0x80 ;  /* 0x0042000000007b1d */ /* 0x004fec0000010000 */
[----:B------:R-:W-:Y:S05]  /*6c10*/  @P0 BRA `(.L_x_99) ;  /* 0x0000000000280947 */ /* 0x000fea0003800000 */
[----:B------:R-:W-:Y:S02]  /*6c20*/  UIADD3 UR4, UPT, UPT, UR48, 0x400, URZ ;  /* 0x0000040030047890 */ /* 0x000fe4000fffe0ff */
[----:B------:R-:W-:Y:S01]  /*6c30*/  UIADD3 UR6, UP0, UPT, UR52, 0x680, URZ ;  /* 0x0000068034067890 */ /* 0x000fe2000ff1e0ff */
[----:B------:R-:W-:Y:S03]  /*6c40*/  UMOV UR43, UR36 ;  /* 0x00000024002b7c82 */ /* 0x000fe60008000000 */
[----:B------:R-:W-:Y:S01]  /*6c50*/  MOV R163, UR4 ;  /* 0x0000000400a37c02 */ /* 0x000fe20008000f00 */
[----:B------:R-:W-:Y:S03]  /*6c60*/  UIADD3.X UR7, UPT, UPT, URZ, UR53, URZ, UP0, !UPT ;  /* 0x00000035ff077290 */ /* 0x000fe600087fe4ff */
[----:B------:R-:W-:Y:S11]  /*6c70*/  R2UR UR40, R163 ;  /* 0x00000000a32872ca */ /* 0x000ff600000e0000 */
[----:B------:R-:W-:Y:S02]  /*6c80*/  @!UPT UIADD3 URZ, UPT, UPT, URZ, URZ, URZ ;  /* 0x000000fffffff290 */ /* 0x000fe4000fffe0ff */
[----:B------:R2:W-:Y:S01]  /*6c90*/  UTMASTG.3D [UR40], [UR6] ;  /* 0x00000028060073b5 */ /* 0x0005e20008010000 */
[----:B------:R0:W-:Y:S01]  /*6ca0*/  UTMACMDFLUSH ;  /* 0x00000000000079b7 */ /* 0x0001e20000000000 */
[----:B--2---:R-:W-:Y:S04]  /*6cb0*/  DEPBAR.LE SB0, 0x1 ;  /* 0x000080400000791a */ /* 0x004fe80000000000 */
.L_x_99:
[----:B------:R-:W-:Y:S05]  /*6cc0*/  BSYNC.RECONVERGENT B0 ;  /* 0x0000000000007941 */ /* 0x000fea0003800200 */
.L_x_98:
[----:B------:R-:W-:Y:S01]  /*6cd0*/  BAR.SYNC.DEFER_BLOCKING 0x1, 0x80 ;  /* 0x0042000000007b1d */ /* 0x000fe20000010000 */
[----:B------:R-:W-:Y:S01]  /*6ce0*/  ISETP.NE.AND P1, PT, R176, RZ, PT ;  /* 0x000000ffb000720c */ /* 0x000fe20003f25270 */
[----:B------:R-:W-:Y:S01]  /*6cf0*/  UIADD3 UR4, UPT, UPT, UR50, -0x1, URZ ;  /* 0xffffffff32047890 */ /* 0x000fe2000fffe0ff */
[----:B------:R-:W-:Y:S03]  /*6d00*/  LEA R3, R109, UR48, 0x3 ;  /* 0x000000306d037c11 */ /* 0x000fe6000f8e18ff */
[----:B------:R-:W-:Y:S08]  /*6d10*/  UISETP.GT.U32.AND UP0, UPT, UR4, -0x3, UPT ;  /* 0xfffffffd0400788c */ /* 0x000ff0000bf04070 */
[----:B------:R-:W-:Y:S01]  /*6d20*/  @P1 SHF.L.U32 R4, R167, 0x1f, RZ ;  /* 0x0000001fa7041819 */ /* 0x000fe200000006ff */
[----:B------:R-:W-:Y:S06]  /*6d30*/  BRA.U UP0, `(.L_x_100) ;  /* 0x0000000100247547 */ /* 0x000fec000b800000 */
[----:B------:R-:W-:Y:S01]  /*6d40*/  IMAD.U32 R5, RZ, RZ, UR49 ;  /* 0x00000031ff057e24 */ /* 0x000fe2000f8e00ff */
[----:B------:R-:W-:Y:S01]  /*6d50*/  MOV R0, UR37 ;  /* 0x0000002500007c02 */ /* 0x000fe20008000f00 */
[----:B------:R-:W-:Y:S03]  /*6d60*/  UIADD3 UR49, UPT, UPT, UR49, 0x1, URZ ;  /* 0x0000000131317890 */ /* 0x000fe6000fffe0ff */
[----:B------:R-:W-:Y:S01]  /*6d70*/  @P1 LEA R5, R5, UR48, 0x3 ;  /* 0x0000003005051c11 */ /* 0x000fe2000f8e18ff */
[----:B------:R-:W-:Y:S04]  /*6d80*/  UISETP.NE.AND UP0, UPT, UR49, 0x3, UPT ;  /* 0x000000033100788c */ /* 0x000fe8000bf05270 */
[----:B------:R-:W-:Y:S01]  /*6d90*/  @P1 VIADD R5, R5, 0x98 ;  /* 0x0000009805051836 */ /* 0x000fe20000000000 */
[----:B------:R-:W-:Y:S04]  /*6da0*/  USEL UR49, UR49, URZ, UP0 ;  /* 0x000000ff31317287 */ /* 0x000fe80008000000 */
[----:B------:R-:W-:Y:S04]  /*6db0*/  @P1 PRMT R0, R0, 0x654, R5 ;  /* 0x0000065400001816 */ /* 0x000fe80000000005 */
[----:B------:R2:W-:Y:S04]  /*6dc0*/  @P1 SYNCS.ARRIVE.TRANS64.RED.A1T0 RZ, [R0+URZ], RZ ;  /* 0x000000ff00ff19a7 */ /* 0x0005e800081004ff */
.L_x_100:
[----:B------:R-:W3:Y:S01]  /*6dd0*/  @P1 SYNCS.PHASECHK.TRANS64.TRYWAIT P0, [R3+URZ+0x80], R4 ;  /* 0x00008004030015a7 */ /* 0x000ee200080011ff */
[----:B------:R-:W-:Y:S01]  /*6de0*/  BSSY B1, `(.L_x_101) ;  /* 0x000001f000017945 */ /* 0x000fe20003800000 */
[----:B---3--:R-:W-:Y:S03]  /*6df0*/  @P1 SEL R111, RZ, 0x1, !P0 ;  /* 0x00000001ff6f1807 */ /* 0x008fe60004000000 */
[----:B------:R-:W-:Y:S05]  /*6e00*/  @!P1 BRA `(.L_x_102) ;  /* 0x0000000000709947 */ /* 0x000fea0003800000 */
[----:B------:R-:W-:Y:S01]  /*6e10*/  ISETP.NE.AND P1, PT, R117, RZ, PT ;  /* 0x000000ff7500720c */ /* 0x000fe20003f25270 */
[----:B------:R-:W-:Y:S01]  /*6e20*/  BSSY B0, `(.L_x_103) ;  /* 0x000000b000007945 */ /* 0x000fe20003800000 */
[----:B------:R-:W-:Y:S11]  /*6e30*/  ISETP.NE.AND P0, PT, R111, RZ, PT ;  /* 0x000000ff6f00720c */ /* 0x000ff60003f05270 */
[----:B------:R-:W-:Y:S05]  /*6e40*/  @P1 IMAD R6, R109, 0x4000, R178 ;  /* 0x000040006d061824 */ /* 0x000fea00078e02b2 */
[----:B------:R-:W-:Y:S04]  /*6e50*/  @P1 IADD3 R9, PT, PT, R6, UR48, RZ ;  /* 0x0000003006091c10 */ /* 0x000fe8000fffe0ff */
[----:B------:R-:W-:Y:S01]  /*6e60*/  @P1 IADD3 R7, PT, PT, R116, R9, RZ ;  /* 0x0000000974071210 */ /* 0x000fe20007ffe0ff */
[--C-:B------:R-:W-:Y:S02]  /*6e70*/  @P1 IMAD.IADD R5, R110, 0x1, R9.reuse ;  /* 0x000000016e051824 */ /* 0x100fe400078e0209 */
[----:B------:R-:W-:Y:S01]  /*6e80*/  @P1 IMAD.IADD R4, R118, 0x1, R9 ;  /* 0x0000000176041824 */ /* 0x000fe200078e0209 */
[----:B------:R-:W-:Y:S06]  /*6e90*/  @P0 BRA `(.L_x_104) ;  /* 0x00000000000c0947 */ /* 0x000fec0003800000 */
[----:B--2---:R-:W-:Y:S04]  /*6ea0*/  SHF.L.U32 R0, R167, 0x1f, RZ ;  /* 0x0000001fa7007819 */ /* 0x004fe800000006ff */
[----:B------:R-:W2:Y:S02]  /*6eb0*/  SYNCS.PHASECHK.TRANS64.TRYWAIT P0, [R3+URZ+0x80], R0 ;  /* 0x00008000030075a7 */ /* 0x000ea400080011ff */
[----:B--2---:R-:W-:Y:S05]  /*6ec0*/  @!P0 BRA `(.L_x_105) ;  /* 0x0000003400408947 */ /* 0x004fea0003800000 */
.L_x_104:
[----:B------:R-:W-:Y:S05]  /*6ed0*/  BSYNC B0 ;  /* 0x0000000000007941 */ /* 0x000fea0003800000 */
.L_x_103:
[----:B------:R-:W-:Y:S01]  /*6ee0*/  ISETP.NE.AND P0, PT, R117, RZ, PT ;  /* 0x000000ff7500720c */ /* 0x000fe20003f05270 */
[----:B------:R-:W-:Y:S11]  /*6ef0*/  VIADD R109, R109, 0x1 ;  /* 0x000000016d6d7836 */ /* 0x000ff60000000000 */
[----:B------:R-:W-:Y:S01]  /*6f00*/  @!UPT UIADD3 URZ, UPT, UPT, URZ, URZ, URZ ;  /* 0x000000fffffff290 */ /* 0x000fe2000fffe0ff */
[----:B------:R3:W4:Y:S01]  /*6f10*/  @P0 LDS.128 R88, [R6+UR48+0x400] ;  /* 0x0004003006580984 */ /* 0x0007220008000c00 */
[--C-:B--2---:R-:W-:Y:S01]  /*6f20*/  @P0 IMAD.IADD R3, R116, 0x1, R5.reuse ;  /* 0x0000000174030824 */ /* 0x104fe200078e0205 */
[C---:B------:R-:W-:Y:S01]  /*6f30*/  @P0 IADD3 R0, PT, PT, R118.reuse, R7, RZ ;  /* 0x0000000776000210 */ /* 0x040fe20007ffe0ff */
[C---:B------:R-:W-:Y:S01]  /*6f40*/  @P0 IMAD.IADD R8, R118.reuse, 0x1, R5 ;  /* 0x0000000176080824 */ /* 0x040fe200078e0205 */
[----:B------:R3:W2:Y:S02]  /*6f50*/  @P0 LDS.128 R96, [R4+0x400] ;  /* 0x0004000004600984 */ /* 0x0006a40000000c00 */
[----:B------:R-:W-:Y:S02]  /*6f60*/  @P0 IADD3 R9, PT, PT, R118, R3, RZ ;  /* 0x0000000376090210 */ /* 0x000fe40007ffe0ff */
[----:B------:R3:W1:Y:S04]  /*6f70*/  @P0 LDS.128 R104, [R7+0x400] ;  /* 0x0004000007680984 */ /* 0x0006680000000c00 */
[----:B------:R3:W1:Y:S04]  /*6f80*/  @P0 LDS.128 R112, [R0+0x400] ;  /* 0x0004000000700984 */ /* 0x0006680000000c00 */
[----:B------:R3:W1:Y:S04]  /*6f90*/  @P0 LDS.128 R120, [R5+0x400] ;  /* 0x0004000005780984 */ /* 0x0006680000000c00 */
[----:B------:R3:W1:Y:S04]  /*6fa0*/  @P0 LDS.128 R128, [R8+0x400] ;  /* 0x0004000008800984 */ /* 0x0006680000000c00 */
[----:B------:R3:W1:Y:S04]  /*6fb0*/  @P0 LDS.128 R136, [R3+0x400] ;  /* 0x0004000003880984 */ /* 0x0006680000000c00 */
[----:B------:R3:W1:Y:S02]  /*6fc0*/  @P0 LDS.128 R144, [R9+0x400] ;  /* 0x0004000009900984 */ /* 0x0006640000000c00 */
.L_x_102:
[----:B------:R-:W-:Y:S05]  /*6fd0*/  BSYNC B1 ;  /* 0x0000000000017941 */ /* 0x000fea0003800000 */
.L_x_101:
[----:B---3--:R-:W-:Y:S05]  /*6fe0*/  VIADD R3, R78, 0x40 ;  /* 0x000000404e037836 */ /* 0x008fea0000000000 */
[----:B------:R-:W-:Y:S04]  /*6ff0*/  SHF.R.U32.HI R3, RZ, 0x15, R3 ;  /* 0x00000015ff037819 */ /* 0x000fe80000011603 */
[----:B------:R-:W-:Y:S11]  /*7000*/  LOP3.LUT P0, RZ, R3, 0x3, R162, 0x48, !PT ;  /* 0x0000000303ff7812 */ /* 0x000ff600078048a2 */
[----:B------:R-:W-:Y:S02]  /*7010*/  @!UPT UIADD3 URZ, UPT, UPT, URZ, URZ, URZ ;  /* 0x000000fffffff290 */ /* 0x000fe4000fffe0ff */
[----:B------:R-:W-:Y:S05]  /*7020*/  @!P0 BRA `(.L_x_106) ;  /* 0x0000000000408947 */ /* 0x000fea0003800000 */
[----:B------:R-:W3:Y:S01]  /*7030*/  LDCU.64 UR8, c[0x4][0x70] ;  /* 0x01000e00ff0877ac */ /* 0x000ee20008000a00 */
[----:B------:R-:W-:Y:S01]  /*7040*/  MOV R15, 0x0 ;  /* 0x00000000000f7802 */ /* 0x000fe20000000f00 */
[----:B------:R-:W-:Y:S02]  /*7050*/  HFMA2 R12, -RZ, RZ, 0, 5.9604644775390625e-08 ;  /* 0x00000001ff0c7431 */ /* 0x000fe400000001ff */
[----:B------:R-:W-:Y:S02]  /*7060*/  IMAD.MOV.U32 R8, RZ, RZ, 0x192 ;  /* 0x00000192ff087424 */ /* 0x000fe400078e00ff */
[----:B------:R-:W-:Y:S01]  /*7070*/  IMAD.MOV.U32 R13, RZ, RZ, RZ ;  /* 0x000000ffff0d7224 */ /* 0x000fe200078e00ff */
[----:B------:R-:W5:Y:S01]  /*7080*/  LDCU.64 UR6, c[0x4][0x78] ;  /* 0x01000f00ff0677ac */ /* 0x000f620008000a00 */
[----:B------:R-:W1:Y:S01]  /*7090*/  LDC.64 R14, c[0x4][R15] ;  /* 0x010000000f0e7b82 */ /* 0x000e620000000a00 */
[----:B------:R-:W2:Y:S01]  /*70a0*/  LDCU.64 UR4, c[0x4][0x10] ;  /* 0x01000200ff0477ac */ /* 0x000ea20008000a00 */
[----:B---3--:R-:W-:Y:S01]  /*70b0*/  MOV R5, UR9 ;  /* 0x0000000900057c02 */ /* 0x008fe20008000f00 */
[----:B------:R-:W-:Y:S01]  /*70c0*/  IMAD.U32 R4, RZ, RZ, UR8 ;  /* 0x00000008ff047e24 */ /* 0x000fe2000f8e00ff */
[----:B-----5:R-:W-:Y:S01]  /*70d0*/  MOV R7, UR7 ;  /* 0x0000000700077c02 */ /* 0x020fe20008000f00 */
[----:B------:R-:W-:Y:S01]  /*70e0*/  IMAD.U32 R6, RZ, RZ, UR6 ;  /* 0x00000006ff067e24 */ /* 0x000fe2000f8e00ff */
[----:B--2---:R-:W-:Y:S01]  /*70f0*/  MOV R11, UR5 ;  /* 0x00000005000b7c02 */ /* 0x004fe20008000f00 */
[----:B------:R-:W-:Y:S02]  /*7100*/  IMAD.U32 R10, RZ, RZ, UR4 ;  /* 0x00000004ff0a7e24 */ /* 0x000fe4000f8e00ff */
[----:B------:R-:W-:Y:S07]  /*7110*/  LEPC R20, `(.L_x_106) ;  /* 0x000000001014794e */ /* 0x000fee0000000000 */
[----:B-1--4-:R-:W-:Y:S05]  /*7120*/  CALL.ABS.NOINC R14 ;  /* 0x000000000e007343 */ /* 0x012fea0003c00000 */
.L_x_106:
[----:B------:R-:W-:Y:S05]  /*7130*/  WARPSYNC.ALL ;  /* 0x0000000000007948 */ /* 0x000fea0003800000 */
[----:B------:R-:W-:Y:S01]  /*7140*/  R2UR UR4, R78 ;  /* 0x000000004e0472ca */ /* 0x000fe200000e0000 */
[--C-:B----4-:R-:W-:Y:S01]  /*7150*/  HADD2.F32 R80, -RZ, R88.reuse.H0_H0 ;  /* 0x20000058ff507230 */ /* 0x110fe20000004100 */
[----:B------:R-:W-:Y:S01]  /*7160*/  ISETP.NE.AND P0, PT, R170, RZ, PT ;  /* 0x000000ffaa00720c */ /* 0x000fe20003f05270 */
[----:B------:R-:W-:Y:S01]  /*7170*/  HADD2.F32 R82, -RZ, R88.H1_H1 ;  /* 0x30000058ff527230 */ /* 0x000fe20000004100 */
[----:B------:R-:W-:Y:S01]  /*7180*/  BSSY.RECONVERGENT B0, `(.L_x_107) ;  /* 0x00000f9000007945 */ /* 0x000fe20003800200 */
[----:B------:R-:W-:Y:S02]  /*7190*/  HADD2.F32 R83, -RZ, R89.H0_H0 ;  /* 0x20000059ff537230 */ /* 0x000fe40000004100 */
[----:B------:R-:W-:Y:S06]  /*71a0*/  HADD2.F32 R84, -RZ, R91.H1_H1 ;  /* 0x3000005bff547230 */ /* 0x000fec0000004100 */
[----:B------:R-:W2:Y:S02]  /*71b0*/  LDTM.x64 R4, tmem[UR4+0x40] ;  /* 0x00004004000479ee */ /* 0x000ea40008340000 */
[C---:B--2---:R-:W-:Y:S01]  /*71c0*/  FMUL R0, R76.reuse, R4 ;  /* 0x000000044c007220 */ /* 0x044fe20000400000 */
[C---:B------:R-:W-:Y:S01]  /*71d0*/  FMUL R3, R76.reuse, R5 ;  /* 0x000000054c037220 */ /* 0x040fe20000400000 */
[C---:B------:R-:W-:Y:S01]  /*71e0*/  FMUL R6, R76.reuse, R6 ;  /* 0x000000064c067220 */ /* 0x040fe20000400000 */
[C---:B------:R-:W-:Y:S01]  /*71f0*/  FMUL R7, R76.reuse, R7 ;  /* 0x000000074c077220 */ /* 0x040fe20000400000 */
[C---:B------:R-:W-:Y:S01]  /*7200*/  FFMA R0, R81.reuse, R80, R0 ;  /* 0x0000005051007223 */ /* 0x040fe20000000000 */
[----:B------:R-:W-:Y:S02]  /*7210*/  HADD2.F32 R80, -RZ, R89.H1_H1 ;  /* 0x30000059ff507230 */ /* 0x000fe40000004100 */
[C---:B------:R-:W-:Y:S01]  /*7220*/  FFMA R3, R81.reuse, R82, R3 ;  /* 0x0000005251037223 */ /* 0x040fe20000000003 */
[C---:B------:R-:W-:Y:S01]  /*7230*/  FFMA R6, R81.reuse, R83, R6 ;  /* 0x0000005351067223 */ /* 0x040fe20000000006 */
[--C-:B------:R-:W-:Y:S02]  /*7240*/  HADD2.F32 R83, -RZ, R90.reuse.H0_H0 ;  /* 0x2000005aff537230 */ /* 0x100fe40000004100 */
[C---:B------:R-:W-:Y:S01]  /*7250*/  FMUL R4, R76.reuse, R8 ;  /* 0x000000084c047220 */ /* 0x040fe20000400000 */
[----:B------:R-:W-:Y:S01]  /*7260*/  FFMA R7, R81, R80, R7 ;  /* 0x0000005051077223 */ /* 0x000fe20000000007 */
[----:B-1----:R-:W-:Y:S01]  /*7270*/  F2FP.F16.F32.PACK_AB R92, R3, R0 ;  /* 0x00000000035c723e */ /* 0x002fe200000000ff */
[----:B------:R-:W-:Y:S02]  /*7280*/  HADD2.F32 R80, -RZ, R90.H1_H1 ;  /* 0x3000005aff507230 */ /* 0x000fe40000004100 */
[----:B------:R-:W-:Y:S01]  /*7290*/  FFMA R4, R81, R83, R4 ;  /* 0x0000005351047223 */ /* 0x000fe20000000004 */
[----:B------:R-:W-:Y:S01]  /*72a0*/  HADD2.F32 R82, -RZ, R91.H0_H0 ;  /* 0x2000005bff527230 */ /* 0x000fe20000004100 */
[----:B------:R-:W-:Y:S01]  /*72b0*/  F2FP.F16.F32.PACK_AB R93, R7, R6 ;  /* 0x00000006075d723e */ /* 0x000fe200000000ff */
[C---:B------:R-:W-:Y:S01]  /*72c0*/  FMUL R0, R76.reuse, R9 ;  /* 0x000000094c007220 */ /* 0x040fe20000400000 */
[C---:B------:R-:W-:Y:S01]  /*72d0*/  FMUL R3, R76.reuse, R10 ;  /* 0x0000000a4c037220 */ /* 0x040fe20000400000 */
[C---:B------:R-:W-:Y:S01]  /*72e0*/  FMUL R5, R76.reuse, R11 ;  /* 0x0000000b4c057220 */ /* 0x040fe20000400000 */
[----:B------:R-:W-:Y:S01]  /*72f0*/  FMUL R6, R76, R12 ;  /* 0x0000000c4c067220 */ /* 0x000fe20000400000 */
[C---:B------:R-:W-:Y:S01]  /*7300*/  FFMA R0, R81.reuse, R80, R0 ;  /* 0x0000005051007223 */ /* 0x040fe20000000000 */
[C---:B------:R-:W-:Y:S01]  /*7310*/  FFMA R3, R81.reuse, R82, R3 ;  /* 0x0000005251037223 */ /* 0x040fe20000000003 */
[--C-:B------:R-:W-:Y:S02]  /*7320*/  HADD2.F32 R80, -RZ, R96.reuse.H0_H0 ;  /* 0x20000060ff507230 */ /* 0x100fe40000004100 */
[C---:B------:R-:W-:Y:S01]  /*7330*/  FFMA R5, R81.reuse, R84, R5 ;  /* 0x0000005451057223 */ /* 0x040fe20000000005 */
[----:B------:R-:W-:Y:S01]  /*7340*/  HADD2.F32 R82, -RZ, R96.H1_H1 ;  /* 0x30000060ff527230 */ /* 0x000fe20000004100 */
[----:B------:R-:W-:Y:S01]  /*7350*/  F2FP.F16.F32.PACK_AB R94, R0, R4 ;  /* 0x00000004005e723e */ /* 0x000fe200000000ff */
[C---:B------:R-:W-:Y:S01]  /*7360*/  FMUL R7, R76.reuse, R13 ;  /* 0x0000000d4c077220 */ /* 0x040fe20000400000 */
[----:B------:R-:W-:Y:S01]  /*7370*/  FFMA R6, R81, R80, R6 ;  /* 0x0000005051067223 */ /* 0x000fe20000000006 */
[----:B------:R-:W-:Y:S01]  /*7380*/  F2FP.F16.F32.PACK_AB R95, R5, R3 ;  /* 0x00000003055f723e */ /* 0x000fe200000000ff */
[--C-:B------:R-:W-:Y:S02]  /*7390*/  HADD2.F32 R80, -RZ, R97.reuse.H0_H0 ;  /* 0x20000061ff507230 */ /* 0x100fe40000004100 */
[----:B------:R-:W-:Y:S01]  /*73a0*/  FFMA R7, R81, R82, R7 ;  /* 0x0000005251077223 */ /* 0x000fe20000000007 */
[----:B------:R-:W-:Y:S02]  /*73b0*/  HADD2.F32 R82, -RZ, R97.H1_H1 ;  /* 0x30000061ff527230 */ /* 0x000fe40000004100 */
[C---:B------:R-:W-:Y:S01]  /*73c0*/  FMUL R0, R76.reuse, R14 ;  /* 0x0000000e4c007220 */ /* 0x040fe20000400000 */
[----:B------:R-:W-:Y:S01]  /*73d0*/  STS.128 [R178+UR48+0x4400], R92 ;  /* 0x0044005cb2007988 */ /* 0x000fe20008000c30 */
[--C-:B------:R-:W-:Y:S01]  /*73e0*/  HADD2.F32 R83, -RZ, R98.reuse.H0_H0 ;  /* 0x20000062ff537230 */ /* 0x100fe20000004100 */
[----:B------:R-:W-:Y:S01]  /*73f0*/  F2FP.F16.F32.PACK_AB R84, R7, R6 ;  /* 0x000000060754723e */ /* 0x000fe200000000ff */
[C---:B------:R-:W-:Y:S01]  /*7400*/  FFMA R0, R81.reuse, R80, R0 ;  /* 0x0000005051007223 */ /* 0x040fe20000000000 */
[C---:B------:R-:W-:Y:S01]  /*7410*/  FMUL R3, R76.reuse, R15 ;  /* 0x0000000f4c037220 */ /* 0x040fe20000400000 */
[C---:B------:R-:W-:Y:S01]  /*7420*/  FMUL R4, R76.reuse, R16 ;  /* 0x000000104c047220 */ /* 0x040fe20000400000 */
[----:B------:R-:W-:Y:S02]  /*7430*/  HADD2.F32 R80, -RZ, R98.H1_H1 ;  /* 0x30000062ff507230 */ /* 0x000fe40000004100 */
[C---:B------:R-:W-:Y:S01]  /*7440*/  FMUL R5, R76.reuse, R17 ;  /* 0x000000114c057220 */ /* 0x040fe20000400000 */
[C---:B------:R-:W-:Y:S01]  /*7450*/  FFMA R3, R81.reuse, R82, R3 ;  /* 0x0000005251037223 */ /* 0x040fe20000000003 */
[C---:B------:R-:W-:Y:S01]  /*7460*/  FFMA R4, R81.reuse, R83, R4 ;  /* 0x0000005351047223 */ /* 0x040fe20000000004 */
[--C-:B------:R-:W-:Y:S02]  /*7470*/  HADD2.F32 R83, -RZ, R99.reuse.H0_H0 ;  /* 0x20000063ff537230 */ /* 0x100fe40000004100 */
[----:B------:R-:W-:Y:S01]  /*7480*/  FFMA R5, R81, R80, R5 ;  /* 0x0000005051057223 */ /* 0x000fe20000000005 */
[----:B------:R-:W-:Y:S01]  /*7490*/  HADD2.F32 R82, -RZ, R99.H1_H1 ;  /* 0x30000063ff527230 */ /* 0x000fe20000004100 */
[----:B------:R-:W-:Y:S01]  /*74a0*/  F2FP.F16.F32.PACK_AB R85, R3, R0 ;  /* 0x000000000355723e */ /* 0x000fe200000000ff */
[C---:B------:R-:W-:Y:S01]  /*74b0*/  FMUL R6, R76.reuse, R18 ;  /* 0x000000124c067220 */ /* 0x040fe20000400000 */
[C---:B------:R-:W-:Y:S01]  /*74c0*/  FMUL R7, R76.reuse, R19 ;  /* 0x000000134c077220 */ /* 0x040fe20000400000 */
[----:B------:R-:W-:Y:S01]  /*74d0*/  F2FP.F16.F32.PACK_AB R86, R5, R4 ;  /* 0x000000040556723e */ /* 0x000fe200000000ff */
[--C-:B------:R-:W-:Y:S02]  /*74e0*/  HADD2.F32 R80, -RZ, R104.reuse.H0_H0 ;  /* 0x20000068ff507230 */ /* 0x100fe40000004100 */
[C---:B------:R-:W-:Y:S01]  /*74f0*/  FFMA R6, R81.reuse, R83, R6 ;  /* 0x0000005351067223 */ /* 0x040fe20000000006 */
[----:B------:R-:W-:Y:S01]  /*7500*/  FFMA R7, R81, R82, R7 ;  /* 0x0000005251077223 */ /* 0x000fe20000000007 */
[----:B------:R-:W-:Y:S02]  /*7510*/  HADD2.F32 R82, -RZ, R104.H1_H1 ;  /* 0x30000068ff527230 */ /* 0x000fe40000004100 */
[C---:B------:R-:W-:Y:S01]  /*7520*/  FMUL R0, R76.reuse, R20 ;  /* 0x000000144c007220 */ /* 0x040fe20000400000 */
[C---:B------:R-:W-:Y:S01]  /*7530*/  FMUL R3, R76.reuse, R21 ;  /* 0x000000154c037220 */ /* 0x040fe20000400000 */
[C---:B------:R-:W-:Y:S01]  /*7540*/  FMUL R4, R76.reuse, R22 ;  /* 0x000000164c047220 */ /* 0x040fe20000400000 */
[----:B------:R-:W-:Y:S01]  /*7550*/  F2FP.F16.F32.PACK_AB R87, R7, R6 ;  /* 0x000000060757723e */ /* 0x000fe200000000ff */
[C---:B------:R-:W-:Y:S01]  /*7560*/  FFMA R0, R81.reuse, R80, R0 ;  /* 0x0000005051007223 */ /* 0x040fe20000000000 */
[----:B------:R-:W-:Y:S01]  /*7570*/  FFMA R3, R81, R82, R3 ;  /* 0x0000005251037223 */ /* 0x000fe20000000003 */
[----:B------:R-:W-:Y:S02]  /*7580*/  HADD2.F32 R80, -RZ, R105.H0_H0 ;  /* 0x20000069ff507230 */ /* 0x000fe40000004100 */
[C---:B------:R-:W-:Y:S01]  /*7590*/  FMUL R5, R76.reuse, R23 ;  /* 0x000000174c057220 */ /* 0x040fe20000400000 */
[----:B------:R1:W-:Y:S01]  /*75a0*/  STS.128 [R179+0x4400], R84 ;  /* 0x00440054b3007388 */ /* 0x0003e20000000c00 */
[C---:B------:R-:W-:Y:S01]  /*75b0*/  FMUL R6, R76.reuse, R24 ;  /* 0x000000184c067220 */ /* 0x040fe20000400000 */
[----:B------:R-:W-:Y:S01]  /*75c0*/  HADD2.F32 R83, -RZ, R107.H0_H0 ;  /* 0x2000006bff537230 */ /* 0x000fe20000004100 */
[----:B------:R-:W-:Y:S01]  /*75d0*/  F2FP.F16.F32.PACK_AB R100, R3, R0 ;  /* 0x000000000364723e */ /* 0x000fe200000000ff */
[----:B------:R-:W-:Y:S02]  /*75e0*/  HADD2.F32 R0, -RZ, R105.H1_H1 ;  /* 0x30000069ff007230 */ /* 0x000fe40000004100 */
[C---:B------:R-:W-:Y:S01]  /*75f0*/  FFMA R4, R81.reuse, R80, R4 ;  /* 0x0000005051047223 */ /* 0x040fe20000000004 */
[--C-:B------:R-:W-:Y:S02]  /*7600*/  HADD2.F32 R3, -RZ, R106.reuse.H0_H0 ;  /* 0x2000006aff037230 */ /* 0x100fe40000004100 */
[C---:B------:R-:W-:Y:S01]  /*7610*/  FMUL R7, R76.reuse, R25 ;  /* 0x000000194c077220 */ /* 0x040fe20000400000 */
[----:B------:R-:W-:Y:S02]  /*7620*/  HADD2.F32 R80, -RZ, R106.H1_H1 ;  /* 0x3000006aff507230 */ /* 0x000fe40000004100 */
[C---:B------:R-:W-:Y:S01]  /*7630*/  FFMA R5, R81.reuse, R0, R5 ;  /* 0x0000000051057223 */ /* 0x040fe20000000005 */
[C---:B------:R-:W-:Y:S01]  /*7640*/  FMUL R8, R76.reuse, R26 ;  /* 0x0000001a4c087220 */ /* 0x040fe20000400000 */
[----:B------:R-:W-:Y:S02]  /*7650*/  HADD2.F32 R82, -RZ, R107.H1_H1 ;  /* 0x3000006bff527230 */ /* 0x000fe40000004100 */
[C---:B------:R-:W-:Y:S01]  /*7660*/  FFMA R6, R81.reuse, R3, R6 ;  /* 0x0000000351067223 */ /* 0x040fe20000000006 */
[----:B------:R-:W-:Y:S01]  /*7670*/  FFMA R7, R81, R80, R7 ;  /* 0x0000005051077223 */ /* 0x000fe20000000007 */
[----:B------:R-:W-:Y:S01]  /*7680*/  F2FP.F16.F32.PACK_AB R101, R5, R4 ;  /* 0x000000040565723e */ /* 0x000fe200000000ff */
        /* <DEDUP_REMOVED lines=8> */
[----:B------:R-:W-:Y:S01]  /*7710*/  FFMA R10, R81, R0, R10 ;  /* 0x00000000510a7223 */ /* 0x000fe2000000000a */
[--C-:B------:R-:W-:Y:S01]  /*7720*/  HADD2.F32 R3, -RZ, R113.reuse.H0_H0 ;  /* 0x20000071ff037230 */ /* 0x100fe20000004100 */
[----:B------:R-:W-:Y:S01]  /*7730*/  F2FP.F16.F32.PACK_AB R103, R9, R8 ;  /* 0x000000080967723e */ /* 0x000fe200000000ff */
[----:B------:R-:W-:Y:S01]  /*7740*/  FFMA R11, R81, R80, R11 ;  /* 0x00000050510b7223 */ /* 0x000fe2000000000b */
[C---:B------:R-:W-:Y:S01]  /*7750*/  FMUL R12, R76.reuse, R30 ;  /* 0x0000001e4c0c7220 */ /* 0x040fe20000400000 */
[----:B------:R-:W-:Y:S02]  /*7760*/  HADD2.F32 R0, -RZ, R113.H1_H1 ;  /* 0x30000071ff007230 */ /* 0x000fe40000004100 */
[C---:B------:R-:W-:Y:S01]  /*7770*/  FMUL R13, R76.reuse, R31 ;  /* 0x0000001f4c0d7220 */ /* 0x040fe20000400000 */
[----:B------:R2:W-:Y:S01]  /*7780*/  STS.128 [R177+0x4400], R100 ;  /* 0x00440064b1007388 */ /* 0x0005e20000000c00 */
[----:B-1----:R-:W-:Y:S01]  /*7790*/  F2FP.F16.F32.PACK_AB R84, R11, R10 ;  /* 0x0000000a0b54723e */ /* 0x002fe200000000ff */
[C---:B------:R-:W-:Y:S01]  /*77a0*/  FFMA R12, R81.reuse, R3, R12 ;  /* 0x00000003510c7223 */ /* 0x040fe2000000000c */
[----:B------:R-:W-:Y:S01]  /*77b0*/  FFMA R13, R81, R0, R13 ;  /* 0x00000000510d7223 */ /* 0x000fe2000000000d */
[--C-:B------:R-:W-:Y:S02]  /*77c0*/  HADD2.F32 R3, -RZ, R114.reuse.H0_H0 ;  /* 0x20000072ff037230 */ /* 0x100fe40000004100 */
        /* <DEDUP_REMOVED lines=25> */
[----:B------:R-:W-:Y:S01]  /*7960*/  F2FP.F16.F32.PACK_AB R92, R19, R18 ;  /* 0x00000012135c723e */ /* 0x000fe200000000ff */
        /* <DEDUP_REMOVED lines=113> */
[----:B------:R-:W-:Y:S02]  /*8080*/  UIADD3 UR8, UP0, UPT, UR52, 0x680, URZ ;  /* 0x0000068034087890 */ /* 0x000fe4000ff1e0ff */
[----:B------:R-:W-:Y:S02]  /*8090*/  UIADD3 UR5, UPT, UPT, UR41, 0x40, URZ ;  /* 0x0000004029057890 */ /* 0x000fe4000fffe0ff */
[----:B------:R-:W-:Y:S02]  /*80a0*/  UIADD3 UR4, UPT, UPT, UR48, 0x4400, URZ ;  /* 0x0000440030047890 */ /* 0x000fe4000fffe0ff */
[----:B------:R-:W-:Y:S01]  /*80b0*/  UIADD3.X UR9, UPT, UPT, URZ, UR53, URZ, UP0, !UPT ;  /* 0x00000035ff097290 */ /* 0x000fe200087fe4ff */
[----:B------:R-:W-:Y:S01]  /*80c0*/  UMOV UR6, UR42 ;  /* 0x0000002a00067c82 */ /* 0x000fe20008000000 */
[----:B------:R-:W-:Y:S07]  /*80d0*/  UMOV UR7, UR36 ;  /* 0x0000002400077c82 */ /* 0x000fee0008000000 */
[----:B------:R2:W-:Y:S01]  /*80e0*/  UTMASTG.3D [UR4], [UR8] ;  /* 0x00000004080073b5 */ /* 0x0005e20008010000 */
[----:B------:R0:W-:Y:S01]  /*80f0*/  UTMACMDFLUSH ;  /* 0x00000000000079b7 */ /* 0x0001e20000000000 */
[----:B--2---:R-:W-:Y:S04]  /*8100*/  DEPBAR.LE SB0, 0x1 ;  /* 0x000080400000791a */ /* 0x004fe80000000000 */
.L_x_108:
[----:B------:R-:W-:Y:S05]  /*8110*/  BSYNC.RECONVERGENT B0 ;  /* 0x0000000000007941 */ /* 0x000fea0003800200 */
.L_x_107:
[----:B------:R-:W-:Y:S01]  /*8120*/  BAR.SYNC.DEFER_BLOCKING 0x1, 0x80 ;  /* 0x0042000000007b1d */ /* 0x000fe20000010000 */
[----:B------:R-:W-:Y:S01]  /*8130*/  ISETP.NE.AND P1, PT, R176, RZ, PT ;  /* 0x000000ffb000720c */ /* 0x000fe20003f25270 */
[----:B------:R-:W-:Y:S01]  /*8140*/  UISETP.GT.U32.AND UP0, UPT, UR50, -0x3, UPT ;  /* 0xfffffffd3200788c */ /* 0x000fe2000bf04070 */
[----:B------:R-:W-:Y:S11]  /*8150*/  LEA R4, R109, UR48, 0x3 ;  /* 0x000000306d047c11 */ /* 0x000ff6000f8e18ff */
        /* <DEDUP_REMOVED lines=11> */
.L_x_109:
        /* <DEDUP_REMOVED lines=11> */
[----:B--2---:R-:W-:Y:S01]  /*82c0*/  @P1 IMAD.IADD R0, R118, 0x1, R3 ;  /* 0x0000000176001824 */ /* 0x004fe200078e0203 */
[----:B------:R-:W-:Y:S06]  /*82d0*/  @P0 BRA `(.L_x_113) ;  /* 0x00000000000c0947 */ /* 0x000fec0003800000 */
[----:B------:R-:W-:Y:S04]  /*82e0*/  SHF.L.U32 R3, R167, 0x1f, RZ ;  /* 0x0000001fa7037819 */ /* 0x000fe800000006ff */
[----:B------:R-:W2:Y:S02]  /*82f0*/  SYNCS.PHASECHK.TRANS64.TRYWAIT P0, [R4+URZ+0x80], R3 ;  /* 0x00008003040075a7 */ /* 0x000ea400080011ff */
[----:B--2---:R-:W-:Y:S05]  /*8300*/  @!P0 BRA `(.L_x_114) ;  /* 0x0000002000448947 */ /* 0x004fea0003800000 */
.L_x_113:
[----:B------:R-:W-:Y:S05]  /*8310*/  BSYNC B0 ;  /* 0x0000000000007941 */ /* 0x000fea0003800000 */
.L_x_112:
[----:B------:R-:W-:Y:S11]  /*8320*/  ISETP.NE.AND P0, PT, R117, RZ, PT ;  /* 0x000000ff7500720c */ /* 0x000ff60003f05270 */
[----:B------:R-:W-:Y:S02]  /*8330*/  @!UPT UIADD3 URZ, UPT, UPT, URZ, URZ, URZ ;  /* 0x000000fffffff290 */ /* 0x000fe4000fffe0ff */
[----:B------:R3:W4:Y:S01]  /*8340*/  @P0 LDS.128 R88, [R109+UR48+0x400] ;  /* 0x000400306d580984 */ /* 0x0007220008000c00 */
[----:B--2---:R-:W-:Y:S01]  /*8350*/  @P0 IMAD.IADD R3, R116, 0x1, R5 ;  /* 0x0000000174030824 */ /* 0x004fe200078e0205 */
        /* <DEDUP_REMOVED lines=10> */
.L_x_111:
[----:B------:R-:W-:Y:S05]  /*8400*/  BSYNC B1 ;  /* 0x0000000000017941 */ /* 0x000fea0003800000 */
.L_x_110:
        /* <DEDUP_REMOVED lines=21> */
.L_x_115:
[----:B------:R-:W-:Y:S01]  /*8560*/  ISETP.NE.AND P0, PT, R170, RZ, PT ;  /* 0x000000ffaa00720c */ /* 0x000fe20003f05270 */
[----:B------:R-:W-:Y:S05]  /*8570*/  WARPSYNC.ALL ;  /* 0x0000000000007948 */ /* 0x000fea0003800000 */
[----:B------:R-:W-:Y:S01]  /*8580*/  R2UR UR4, R78 ;  /* 0x000000004e0472ca */ /* 0x000fe200000e0000 */
[--C-:B----4-:R-:W-:Y:S01]  /*8590*/  HADD2.F32 R80, -RZ, R88.reuse.H0_H0 ;  /* 0x20000058ff507230 */ /* 0x110fe20000004100 */
[----:B------:R-:W-:Y:S01]  /*85a0*/  R2UR UR5, R108 ;  /* 0x000000006c0572ca */ /* 0x000fe200000e0000 */
[----:B------:R-:W-:Y:S01]  /*85b0*/  HADD2.F32 R82, -RZ, R88.H1_H1 ;  /* 0x30000058ff527230 */ /* 0x000fe20000004100 */
[----:B------:R-:W-:Y:S01]  /*85c0*/  BSSY.RECONVERGENT B0, `(.L_x_116) ;  /* 0x00000fd000007945 */ /* 0x000fe20003800200 */
[--C-:B------:R-:W-:Y:S02]  /*85d0*/  HADD2.F32 R83, -RZ, R89.reuse.H0_H0 ;  /* 0x20000059ff537230 */ /* 0x100fe40000004100 */
[----:B-1----:R-:W-:Y:S02]  /*85e0*/  HADD2.F32 R84, -RZ, R89.H1_H1 ;  /* 0x30000059ff547230 */ /* 0x002fe40000004100 */
[--C-:B------:R-:W-:Y:S02]  /*85f0*/  HADD2.F32 R85, -RZ, R90.reuse.H0_H0 ;  /* 0x2000005aff557230 */ /* 0x100fe40000004100 */
[----:B------:R-:W-:Y:S02]  /*8600*/  HADD2.F32 R86, -RZ, R90.H1_H1 ;  /* 0x3000005aff567230 */ /* 0x000fe40000004100 */
[----:B------:R-:W1:Y:S01]  /*8610*/  LDTM.x64 R4, tmem[UR4+0x80] ;  /* 0x00008004000479ee */ /* 0x000e620008340000 */
[----:B------:R-:W-:Y:S01]  /*8620*/  NOP ;  /* 0x0000000000007918 */ /* 0x000fe20000000000 */
[----:B------:R-:W-:Y:S01]  /*8630*/  UIADD3 UR5, UPT, UPT, UR5, 0xf0, URZ ;  /* 0x000000f005057890 */ /* 0x000fe2000fffe0ff */
[--C-:B------:R-:W-:Y:S02]  /*8640*/  HADD2.F32 R87, -RZ, R91.reuse.H0_H0 ;  /* 0x2000005bff577230 */ /* 0x100fe40000004100 */
[----:B------:R-:W-:Y:S01]  /*8650*/  HADD2.F32 R88, -RZ, R91.H1_H1 ;  /* 0x3000005bff587230 */ /* 0x000fe20000004100 */
[----:B------:R-:W-:Y:S01]  /*8660*/  UPRMT UR5, UR37, 0x654, UR5 ;  /* 0x0000065425057896 */ /* 0x000fe20008000005 */
[--C-:B--2---:R-:W-:Y:S02]  /*8670*/  HADD2.F32 R89, -RZ, R96.reuse.H0_H0 ;  /* 0x20000060ff597230 */ /* 0x104fe40000004100 */
[----:B------:R-:W-:Y:S02]  /*8680*/  HADD2.F32 R90, -RZ, R96.H1_H1 ;  /* 0x30000060ff5a7230 */ /* 0x000fe40000004100 */
[--C-:B------:R-:W-:Y:S02]  /*8690*/  HADD2.F32 R91, -RZ, R97.reuse.H0_H0 ;  /* 0x20000061ff5b7230 */ /* 0x100fe40000004100 */
[----:B------:R-:W-:Y:S02]  /*86a0*/  HADD2.F32 R92, -RZ, R97.H1_H1 ;  /* 0x30000061ff5c7230 */ /* 0x000fe40000004100 */
[----:B-1----:R-:W-:Y:S01]  /*86b0*/  SYNCS.ARRIVE.TRANS64.RED.A1T0 RZ, [UR5], RZ ;  /* 0x000000ffffff79a7 */ /* 0x002fe20008100405 */
[--C-:B------:R-:W-:Y:S02]  /*86c0*/  HADD2.F32 R93, -RZ, R98.reuse.H0_H0 ;  /* 0x20000062ff5d7230 */ /* 0x100fe40000004100 */
[----:B------:R-:W-:Y:S02]  /*86d0*/  HADD2.F32 R94, -RZ, R98.H1_H1 ;  /* 0x30000062ff5e7230 */ /* 0x000fe40000004100 */
[--C-:B------:R-:W-:Y:S02]  /*86e0*/  HADD2.F32 R95, -RZ, R99.reuse.H0_H0 ;  /* 0x20000063ff5f7230 */ /* 0x100fe40000004100 */
[----:B------:R-:W-:Y:S02]  /*86f0*/  HADD2.F32 R96, -RZ, R99.H1_H1 ;  /* 0x30000063ff607230 */ /* 0x000fe40000004100 */
[C---:B------:R-:W-:Y:S01]  /*8700*/  FMUL R4, R76.reuse, R4 ;  /* 0x000000044c047220 */ /* 0x040fe20000400000 */
[C---:B------:R-:W-:Y:S01]  /*8710*/  FMUL R5, R76.reuse, R5 ;  /* 0x000000054c057220 */ /* 0x040fe20000400000 */
[C---:B------:R-:W-:Y:S01]  /*8720*/  FMUL R6, R76.reuse, R6 ;  /* 0x000000064c067220 */ /* 0x040fe20000400000 */
[C---:B------:R-:W-:Y:S01]  /*8730*/  FMUL R7, R76.reuse, R7 ;  /* 0x000000074c077220 */ /* 0x040fe20000400000 */
[C---:B------:R-:W-:Y:S01]  /*8740*/  FFMA R4, R81.reuse, R80, R4 ;  /* 0x0000005051047223 */ /* 0x040fe20000000004 */
[C---:B------:R-:W-:Y:S01]  /*8750*/  FFMA R5, R81.reuse, R82, R5 ;  /* 0x0000005251057223 */ /* 0x040fe20000000005 */
[C---:B------:R-:W-:Y:S01]  /*8760*/  FFMA R6, R81.reuse, R83, R6 ;  /* 0x0000005351067223 */ /* 0x040fe20000000006 */
[----:B------:R-:W-:Y:S01]  /*8770*/  FFMA R7, R81, R84, R7 ;  /* 0x0000005451077223 */ /* 0x000fe20000000007 */
[C---:B------:R-:W-:Y:S01]  /*8780*/  FMUL R8, R76.reuse, R8 ;  /* 0x000000084c087220 */ /* 0x040fe20000400000 */
[C---:B------:R-:W-:Y:S01]  /*8790*/  FMUL R9, R76.reuse, R9 ;  /* 0x000000094c097220 */ /* 0x040fe20000400000 */
[----:B------:R-:W-:Y:S01]  /*87a0*/  F2FP.F16.F32.PACK_AB R4, R5, R4 ;  /* 0x000000040504723e */ /* 0x000fe200000000ff */
[C---:B------:R-:W-:Y:S01]  /*87b0*/  FMUL R10, R76.reuse, R10 ;  /* 0x0000000a4c0a7220 */ /* 0x040fe20000400000 */
[----:B------:R-:W-:Y:S01]  /*87c0*/  F2FP.F16.F32.PACK_AB R5, R7, R6 ;  /* 0x000000060705723e */ /* 0x000fe200000000ff */
[C---:B------:R-:W-:Y:S01]  /*87d0*/  FFMA R8, R81.reuse, R85, R8 ;  /* 0x0000005551087223 */ /* 0x040fe20000000008 */
[C---:B------:R-:W-:Y:S01]  /*87e0*/  FFMA R9, R81.reuse, R86, R9 ;  /* 0x0000005651097223 */ /* 0x040fe20000000009 */
[----:B------:R-:W-:Y:S01]  /*87f0*/  FFMA R10, R81, R87, R10 ;  /* 0x00000057510a7223 */ /* 0x000fe2000000000a */
[C---:B------:R-:W-:Y:S01]  /*8800*/  FMUL R11, R76.reuse, R11 ;  /* 0x0000000b4c0b7220 */ /* 0x040fe20000400000 */
[C---:B------:R-:W-:Y:S01]  /*8810*/  FMUL R0, R76.reuse, R12 ;  /* 0x0000000c4c007220 */ /* 0x040fe20000400000 */
[C---:B------:R-:W-:Y:S01]  /*8820*/  FMUL R3, R76.reuse, R13 ;  /* 0x0000000d4c037220 */ /* 0x040fe20000400000 */
[----:B------:R-:W-:Y:S01]  /*8830*/  F2FP.F16.F32.PACK_AB R6, R9, R8 ;  /* 0x000000080906723e */ /* 0x000fe200000000ff */
        /* <DEDUP_REMOVED lines=10> */
[----:B------:R1:W-:Y:S01]  /*88e0*/  STS.128 [R178+UR48+0x8400], R4 ;  /* 0x00840004b2007988 */ /* 0x0003e20008000c30 */
[----:B------:R-:W-:Y:S01]  /*88f0*/  FFMA R12, R81, R93, R12 ;  /* 0x0000005d510c7223 */ /* 0x000fe2000000000c */
[C---:B------:R-:W-:Y:S01]  /*8900*/  FMUL R13, R76.reuse, R17 ;  /* 0x000000114c0d7220 */ /* 0x040fe20000400000 */
[C---:B------:R-:W-:Y:S01]  /*8910*/  FMUL R18, R76.reuse, R18 ;  /* 0x000000124c127220 */ /* 0x040fe20000400000 */
[----:B------:R-:W-:Y:S01]  /*8920*/  F2FP.F16.F32.PACK_AB R9, R15, R14 ;  /* 0x0000000e0f09723e */ /* 0x000fe200000000ff */
[--C-:B------:R-:W-:Y:S02]  /*8930*/  HADD2.F32 R97, -RZ, R104.reuse.H0_H0 ;  /* 0x20000068ff617230 */ /* 0x100fe40000004100 */
[C---:B------:R-:W-:Y:S01]  /*8940*/  FFMA R13, R81.reuse, R94, R13 ;  /* 0x0000005e510d7223 */ /* 0x040fe2000000000d */
[----:B------:R-:W-:Y:S01]  /*8950*/  FFMA R18, R81, R95, R18 ;  /* 0x0000005f51127223 */ /* 0x000fe20000000012 */
[C---:B------:R-:W-:Y:S01]  /*8960*/  FMUL R19, R76.reuse, R19 ;  /* 0x000000134c137220 */ /* 0x040fe20000400000 */
[----:B------:R-:W-:Y:S02]  /*8970*/  HADD2.F32 R98, -RZ, R104.H1_H1 ;  /* 0x30000068ff627230 */ /* 0x000fe40000004100 */
[C---:B------:R-:W-:Y:S01]  /*8980*/  FMUL R16, R76.reuse, R20 ;  /* 0x000000144c107220 */ /* 0x040fe20000400000 */
[----:B------:R-:W-:Y:S01]  /*8990*/  F2FP.F16.F32.PACK_AB R10, R13, R12 ;  /* 0x0000000c0d0a723e */ /* 0x000fe200000000ff */
[C---:B------:R-:W-:Y:S01]  /*89a0*/  FFMA R19, R81.reuse, R96, R19 ;  /* 0x0000006051137223 */ /* 0x040fe20000000013 */
[--C-:B------:R-:W-:Y:S02]  /*89b0*/  HADD2.F32 R99, -RZ, R105.reuse.H0_H0 ;  /* 0x20000069ff637230 */ /* 0x100fe40000004100 */
[----:B------:R-:W-:Y:S01]  /*89c0*/  FFMA R16, R81, R97, R16 ;  /* 0x0000006151107223 */ /* 0x000fe20000000010 */
[C---:B------:R-:W-:Y:S01]  /*89d0*/  FMUL R17, R76.reuse, R21 ;  /* 0x000000154c117220 */ /* 0x040fe20000400000 */
[----:B------:R-:W-:Y:S01]  /*89e0*/  HADD2.F32 R100, -RZ, R105.H1_H1 ;  /* 0x30000069ff647230 */ /* 0x000fe20000004100 */
[----:B------:R-:W-:Y:S01]  /*89f0*/  F2FP.F16.F32.PACK_AB R11, R19, R18 ;  /* 0x00000012130b723e */ /* 0x000fe200000000ff */
[C---:B------:R-:W-:Y:S01]  /*8a00*/  FMUL R22, R76.reuse, R22 ;  /* 0x000000164c167220 */ /* 0x040fe20000400000 */
[C---:B------:R-:W-:Y:S01]  /*8a10*/  FFMA R17, R81.reuse, R98, R17 ;  /* 0x0000006251117223 */ /* 0x040fe20000000011 */
[--C-:B------:R-:W-:Y:S02]  /*8a20*/  HADD2.F32 R101, -RZ, R106.reuse.H0_H0 ;  /* 0x2000006aff657230 */ /* 0x100fe40000004100 */
[C---:B------:R-:W-:Y:S01]  /*8a30*/  FMUL R23, R76.reuse, R23 ;  /* 0x000000174c177220 */ /* 0x040fe20000400000 */
[----:B------:R1:W-:Y:S01]  /*8a40*/  STS.128 [R179+0x8400], R8 ;  /* 0x00840008b3007388 */ /* 0x0003e20000000c00 */
[----:B------:R-:W-:Y:S01]  /*8a50*/  FFMA R22, R81, R99, R22 ;  /* 0x0000006351167223 */ /* 0x000fe20000000016 */
[----:B------:R-:W-:Y:S01]  /*8a60*/  F2FP.F16.F32.PACK_AB R16, R17, R16 ;  /* 0x000000101110723e */ /* 0x000fe200000000ff */
[----:B------:R-:W-:Y:S01]  /*8a70*/  FFMA R23, R81, R100, R23 ;  /* 0x0000006451177223 */ /* 0x000fe20000000017 */
[----:B------:R-:W-:Y:S02]  /*8a80*/  HADD2.F32 R102, -RZ, R106.H1_H1 ;  /* 0x3000006aff667230 */ /* 0x000fe40000004100 */
        /* <DEDUP_REMOVED lines=22> */
[--C-:B------:R-:W-:Y:S01]  /*8bf0*/  HADD2.F32 R109, -RZ, R114.reuse.H0_H0 ;  /* 0x20000072ff6d7230 */ /* 0x100fe20000004100 */
[----:B------:R1:W-:Y:S01]  /*8c00*/  STS.128 [R177+0x8400], R16 ;  /* 0x00840010b1007388 */ /* 0x0003e20000000c00 */
        /* <DEDUP_REMOVED lines=69> */
[C---:B------:R-:W-:Y:S01]  /*9060*/  FFMA R45, R81.reuse, R126, R45 ;  /* 0x0000007e512d7223 */ /* 0x040fe2000000002d */
[C---:B------:R-:W-:Y:S01]  /*9070*/  FMUL R50, R76.reuse, R50 ;  /* 0x000000324c327220 */ /* 0x040fe20000400000 */
[--C-:B------:R-:W-:Y:S02]  /*9080*/  HADD2.F32 R129, -RZ, R136.reuse.H0_H0 ;  /* 0x20000088ff817230 */ /* 0x100fe40000004100 */
[C---:B------:R-:W-:Y:S01]  /*9090*/  FMUL R51, R76.reuse, R51 ;  /* 0x000000334c337220 */ /* 0x040fe20000400000 */
[----:B------:R-:W-:Y:S02]  /*90a0*/  HADD2.F32 R130, -RZ, R136.H1_H1 ;  /* 0x30000088ff827230 */ /* 0x000fe40000004100 */
[C---:B------:R-:W-:Y:S01]  /*90b0*/  FMUL R48, R76.reuse, R52 ;  /* 0x000000344c307220 */ /* 0x040fe20000400000 */
[--C-:B------:R-:W-:Y:S02]  /*90c0*/  HADD2.F32 R131, -RZ, R137.reuse.H0_H0 ;  /* 0x20000089ff837230 */ /* 0x100fe40000004100 */
[C---:B------:R-:W-:Y:S01]  /*90d0*/  FMUL R49, R76.reuse, R53 ;  /* 0x000000354c317220 */ /* 0x040fe20000400000 */
[C---:B------:R-:W-:Y:S01]  /*90e0*/  FFMA R50, R81.reuse, R127, R50 ;  /* 0x0000007f51327223 */ /* 0x040fe20000000032 */
[----:B------:R-:W-:Y:S02]  /*90f0*/  HADD2.F32 R132, -RZ, R137.H1_H1 ;  /* 0x30000089ff847230 */ /* 0x000fe40000004100 */
[C---:B------:R-:W-:Y:S01]  /*9100*/  FMUL R54, R76.reuse, R54 ;  /* 0x000000364c367220 */ /* 0x040fe20000400000 */
[C---:B------:R-:W-:Y:S01]  /*9110*/  FFMA R51, R81.reuse, R128, R51 ;  /* 0x0000008051337223 */ /* 0x040fe20000000033 */
        /* <DEDUP_REMOVED lines=11> */
[----:B------:R-:W-:Y:S01]  /*91d0*/  FFMA R55, R81, R132, R55 ;  /* 0x0000008451377223 */ /* 0x000fe20000000037 */
[--C-:B------:R-:W-:Y:S02]  /*91e0*/  HADD2.F32 R137, -RZ, R144.reuse.H0_H0 ;  /* 0x20000090ff897230 */ /* 0x100fe40000004100 */
[C---:B------:R-:W-:Y:S01]  /*91f0*/  FMUL R59, R76.reuse, R59 ;  /* 0x0000003b4c3b7220 */ /* 0x040fe20000400000 */
[----:B------:R-:W-:Y:S01]  /*9200*/  F2FP.F16.F32.PACK_AB R42, R45, R44 ;  /* 0x0000002c2d2a723e */ /* 0x000fe200000000ff */
[----:B------:R-:W-:Y:S01]  /*9210*/  FFMA R52, R81, R133, R52 ;  /* 0x0000008551347223 */ /* 0x000fe20000000034 */
[----:B------:R-:W-:Y:S01]  /*9220*/  F2FP.F16.F32.PACK_AB R43, R51, R50 ;  /* 0x00000032332b723e */ /* 0x000fe200000000ff */
[----:B------:R-:W-:Y:S02]  /*9230*/  HADD2.F32 R138, -RZ, R144.H1_H1 ;  /* 0x30000090ff8a7230 */ /* 0x000fe40000004100 */
[C---:B------:R-:W-:Y:S01]  /*9240*/  FMUL R56, R76.reuse, R60 ;  /* 0x0000003c4c387220 */ /* 0x040fe20000400000 */
[C---:B------:R-:W-:Y:S01]  /*9250*/  FFMA R53, R81.reuse, R134, R53 ;  /* 0x0000008651357223 */ /* 0x040fe20000000035 */
[--C-:B------:R-:W-:Y:S01]  /*9260*/  HADD2.F32 R139, -RZ, R145.reuse.H0_H0 ;  /* 0x20000091ff8b7230 */ /* 0x100fe20000004100 */
[----:B------:R1:W-:Y:S01]  /*9270*/  STS.128 [R182+0x8400], R40 ;  /* 0x00840028b6007388 */ /* 0x0003e20000000c00 */
        /* <DEDUP_REMOVED lines=13> */
[----:B------:R-:W-:Y:S01]  /*9350*/  FFMA R62, R81, R139, R62 ;  /* 0x0000008b513e7223 */ /* 0x000fe2000000003e */
[----:B------:R-:W-:Y:S02]  /*9360*/  HADD2.F32 R144, -RZ, R147.H1_H1 ;  /* 0x30000093ff907230 */ /* 0x000fe40000004100 */
[C---:B------:R-:W-:Y:S01]  /*9370*/  FMUL R66, R76.reuse, R66 ;  /* 0x000000424c427220 */ /* 0x040fe20000400000 */
[----:B------:R-:W-:Y:S01]  /*9380*/  F2FP.F16.F32.PACK_AB R48, R49, R48 ;  /* 0x000000303130723e */ /* 0x000fe200000000ff */
[----:B------:R-:W-:Y:S01]  /*9390*/  FFMA R63, R81, R140, R63 ;  /* 0x0000008c513f7223 */ /* 0x000fe2000000003f */
[----:B------:R-:W-:Y:S01]  /*93a0*/  FMUL R67, R76, R67 ;  /* 0x000000434c437220 */ /* 0x000fe20000400000 */
[----:B------:R-:W-:Y:S01]  /*93b0*/  F2FP.F16.F32.PACK_AB R49, R55, R54 ;  /* 0x000000363731723e */ /* 0x000fe200000000ff */
[----:B------:R-:W-:Y:S01]  /*93c0*/  FFMA R60, R81, R141, R60 ;  /* 0x0000008d513c7223 */ /* 0x000fe2000000003c */
[----:B------:R-:W-:Y:S01]  /*93d0*/  F2FP.F16.F32.PACK_AB R50, R53, R52 ;  /* 0x000000343532723e */ /* 0x000fe200000000ff */
[----:B------:R-:W-:Y:S01]  /*93e0*/  FFMA R61, R81, R142, R61 ;  /* 0x0000008e513d7223 */ /* 0x000fe2000000003d */
[----:B------:R-:W-:Y:S01]  /*93f0*/  F2FP.F16.F32.PACK_AB R51, R59, R58 ;  /* 0x0000003a3b33723e */ /* 0x000fe200000000ff */
[C---:B------:R-:W-:Y:S01]  /*9400*/  FFMA R66, R81.reuse, R143, R66 ;  /* 0x0000008f51427223 */ /* 0x040fe20000000042 */
[----:B------:R-:W-:Y:S01]  /*9410*/  FFMA R67, R81, R144, R67 ;  /* 0x0000009051437223 */ /* 0x000fe20000000043 */
[----:B------:R-:W-:Y:S02]  /*9420*/  F2FP.F16.F32.PACK_AB R56, R57, R56 ;  /* 0x000000383938723e */ /* 0x000fe400000000ff */
[----:B------:R1:W-:Y:S01]  /*9430*/  STS.128 [R174+0x8400], R48 ;  /* 0x00840030ae007388 */ /* 0x0003e20000000c00 */
[----:B------:R-:W-:Y:S02]  /*9440*/  F2FP.F16.F32.PACK_AB R57, R63, R62 ;  /* 0x0000003e3f39723e */ /* 0x000fe400000000ff */
        /* <DEDUP_REMOVED lines=20> */
.L_x_117:
[----:B------:R-:W-:Y:S05]  /*9590*/  BSYNC.RECONVERGENT B0 ;  /* 0x0000000000007941 */ /* 0x000fea0003800200 */
.L_x_116:
[----:B------:R-:W-:Y:S01]  /*95a0*/  BAR.SYNC.DEFER_BLOCKING 0x1, 0x80 ;  /* 0x0042000000007b1d */ /* 0x000fe20000010000 */
[----:B------:R-:W-:Y:S01]  /*95b0*/  UIADD3 UR4, UPT, UPT, UR50, 0x1, URZ ;  /* 0x0000000132047890 */ /* 0x000fe2000fffe0ff */
[----:B------:R-:W-:Y:S03]  /*95c0*/  IADD3 R79, PT, PT, R79, 0x1, RZ ;  /* 0x000000014f4f7810 */ /* 0x000fe60007ffe0ff */
[----:B------:R-:W-:Y:S09]  /*95d0*/  UISETP.GT.U32.AND UP0, UPT, UR4, -0x3, UPT ;  /* 0xfffffffd0400788c */ /* 0x000ff2000bf04070 */
[----:B------:R-:W-:Y:S05]  /*95e0*/  BRA.U UP0, `(.L_x_118) ;  /* 0x0000000100287547 */ /* 0x000fea000b800000 */
[----:B------:R-:W-:Y:S01]  /*95f0*/  ISETP.NE.AND P0, PT, R176, RZ, PT ;  /* 0x000000ffb000720c */ /* 0x000fe20003f05270 */
[----:B------:R-:W-:Y:S01]  /*9600*/  IMAD.U32 R3, RZ, RZ, UR49 ;  /* 0x00000031ff037e24 */ /* 0x000fe2000f8e00ff */
[----:B------:R-:W-:Y:S01]  /*9610*/  UIADD3 UR49, UPT, UPT, UR49, 0x1, URZ ;  /* 0x0000000131317890 */ /* 0x000fe2000fffe0ff */
[----:B------:R-:W-:Y:S03]  /*9620*/  IMAD.U32 R0, RZ, RZ, UR37 ;  /* 0x00000025ff007e24 */ /* 0x000fe6000f8e00ff */
[----:B------:R-:W-:Y:S04]  /*9630*/  UISETP.NE.AND UP0, UPT, UR49, 0x3, UPT ;  /* 0x000000033100788c */ /* 0x000fe8000bf05270 */
[----:B------:R-:W-:Y:S03]  /*9640*/  USEL UR49, UR49, URZ, UP0 ;  /* 0x000000ff31317287 */ /* 0x000fe60008000000 */
[----:B------:R-:W-:Y:S05]  /*9650*/  @P0 LEA R3, R3, UR48, 0x3 ;  /* 0x0000003003030c11 */ /* 0x000fea000f8e18ff */
[----:B------:R-:W-:Y:S05]  /*9660*/  @P0 VIADD R3, R3, 0x98 ;  /* 0x0000009803030836 */ /* 0x000fea0000000000 */
[----:B------:R-:W-:Y:S04]  /*9670*/  @P0 PRMT R0, R0, 0x654, R3 ;  /* 0x0000065400000816 */ /* 0x000fe80000000003 */
[----:B------:R2:W-:Y:S03]  /*9680*/  @P0 SYNCS.ARRIVE.TRANS64.RED.A1T0 RZ, [R0+URZ], RZ ;  /* 0x000000ff00ff09a7 */ /* 0x0005e600081004ff */
.L_x_118:
[----:B------:R-:W-:Y:S01]  /*9690*/  ISETP.NE.AND P2, PT, R171, RZ, PT ;  /* 0x000000ffab00720c */ /* 0x000fe20003f45270 */
[----:B------:R-:W-:Y:S01]  /*96a0*/  UIADD3 UR50, UPT, UPT, UR50, 0x3, URZ ;  /* 0x0000000332327890 */ /* 0x000fe2000fffe0ff */
[----:B------:R-:W-:Y:S01]  /*96b0*/  ISETP.NE.AND P0, PT, R173, 0x2, PT ;  /* 0x00000002ad00780c */ /* 0x000fe20003f05270 */
[----:B------:R-:W-:Y:S01]  /*96c0*/  IMAD.IADD R20, R75, 0x1, R154 ;  /* 0x000000014b147824 */ /* 0x000fe200078e029a */
[----:B------:R-:W-:Y:S01]  /*96d0*/  ISETP.NE.AND P1, PT, R79, 0x2, PT ;  /* 0x000000024f00780c */ /* 0x000fe20003f25270 */
[----:B------:R-:W-:Y:S01]  /*96e0*/  IMAD.IADD R21, R77, 0x1, R156 ;  /* 0x000000014d157824 */ /* 0x000fe200078e029c */
[----:B--2---:R-:W-:Y:S02]  /*96f0*/  SEL R0, RZ, 0x1, P0 ;  /* 0x00000001ff007807 */ /* 0x004fe40000000000 */
[----:B------:R-:W-:Y:S02]  /*9700*/  SEL R3, RZ, 0x1, P1 ;  /* 0x00000001ff037807 */ /* 0x000fe40000800000 */
[----:B------:R-:W-:Y:S02]  /*9710*/  LOP3.LUT R165, R165, R0, RZ, 0x3c, !PT ;  /* 0x00000000a5a57212 */ /* 0x000fe400078e3cff */
[----:B------:R-:W-:Y:S02]  /*9720*/  LOP3.LUT R166, R166, R3, RZ, 0x3c, !PT ;  /* 0x00000003a6a67212 */ /* 0x000fe400078e3cff */
[----:B------:R-:W-:Y:S02]  /*9730*/  @P2 R2UR UR36, R164 ;  /* 0x00000000a42422ca */ /* 0x000fe400000e0000 */
[----:B------:R-:W-:Y:S02]  /*9740*/  SEL R173, R173, RZ, P0 ;  /* 0x000000ffadad7207 */ /* 0x000fe40000000000 */
[----:B------:R-:W-:Y:S01]  /*9750*/  SEL R79, R79, RZ, P1 ;  /* 0x000000ff4f4f7207 */ /* 0x000fe20000800000 */
[----:B------:R-:W-:Y:S10]  /*9760*/  @P2 BRA `(.L_x_119) ;  /* 0xffffffb400042947 */ /* 0x000ff4000383ffff */
[----:B------:R-:W-:-:S09]  /*9770*/  UISETP.NE.AND UP0, UPT, UR51, URZ, UPT ;  /* 0x000000ff3300728c */ /* 0x000fd2000bf05270 */
[----:B------:R-:W-:Y:S05]  /*9780*/  BRA.U !UP0, `(.L_x_120) ;  /* 0x0000000108487547 */ /* 0x000fea000b800000 */
[----:B------:R-:W2:Y:S02]  /*9790*/  LDCU.64 UR4, c[0x0][0x890] ;  /* 0x00011200ff0477ac */ /* 0x000ea40008000a00 */
[----:B--2---:R-:W-:-:S04]  /*97a0*/  UISETP.NE.U32.AND UP0, UPT, UR4, URZ, UPT ;  /* 0x000000ff0400728c */ /* 0x004fc8000bf05070 */
[----:B------:R-:W-:-:S09]  /*97b0*/  UISETP.NE.AND.EX UP0, UPT, UR5, URZ, UPT, UP0 ;  /* 0x000000ff0500728c */ /* 0x000fd2000bf05300 */
[----:B------:R-:W-:Y:S05]  /*97c0*/  BRA.U UP0, `(.L_x_121) ;  /* 0x00000001000c7547 */ /* 0x000fea000b800000 */
[----:B------:R-:W-:-:S13]  /*97d0*/  FSETP.NEU.AND P0, PT, R81, RZ, PT ;  /* 0x000000ff5100720b */ /* 0x000fda0003f0d000 */
[----:B------:R-:W-:Y:S05]  /*97e0*/  @!P0 EXIT ;  /* 0x000000000000894d */ /* 0x000fea0003800000 */
[----:B------:R-:W-:Y:S05]  /*97f0*/  BRA `(.L_x_120) ;  /* 0x00000000002c7947 */ /* 0x000fea0003800000 */
.L_x_121:
[----:B------:R-:W-:Y:S01]  /*9800*/  ISETP.NE.AND P0, PT, R172, RZ, PT ;  /* 0x000000ffac00720c */ /* 0x000fe20003f05270 */
[----:B------:R-:W-:-:S12]  /*9810*/  BSSY.RECONVERGENT B0, `(.L_x_120) ;  /* 0x0000009000007945 */ /* 0x000fd80003800200 */
[----:B------:R-:W-:Y:S05]  /*9820*/  @P0 BRA `(.L_x_122) ;  /* 0x0000000000140947 */ /* 0x000fea0003800000 */
[----:B------:R-:W2:Y:S02]  /*9830*/  LDCU.64 UR4, c[0x0][0x888] ;  /* 0x00011100ff0477ac */ /* 0x000ea40008000a00 */
[----:B--2---:R-:W-:-:S04]  /*9840*/  ISETP.NE.U32.AND P0, PT, RZ, UR4, PT ;  /* 0x00000004ff007c0c */ /* 0x004fc8000bf05070 */
[----:B------:R-:W-:-:S13]  /*9850*/  ISETP.NE.AND.EX P0, PT, RZ, UR5, PT, P0 ;  /* 0x00000005ff007c0c */ /* 0x000fda000bf05300 */
[----:B------:R-:W-:Y:S05]  /*9860*/  @!P0 EXIT ;  /* 0x000000000000894d */ /* 0x000fea0003800000 */
[----:B------:R-:W-:Y:S05]  /*9870*/  BRA `(.L_x_123) ;  /* 0x0000000000087947 */ /* 0x000fea0003800000 */
.L_x_122:
[----:B------:R-:W-:-:S13]  /*9880*/  FSETP.NEU.AND P0, PT, R81, RZ, PT ;  /* 0x000000ff5100720b */ /* 0x000fda0003f0d000 */
[----:B------:R-:W-:Y:S05]  /*9890*/  @!P0 EXIT ;  /* 0x000000000000894d */ /* 0x000fea0003800000 */
.L_x_123:
[----:B------:R-:W-:Y:S05]  /*98a0*/  BSYNC.RECONVERGENT B0 ;  /* 0x0000000000007941 */ /* 0x000fea0003800200 */
.L_x_120:
[----:B------:R-:W-:Y:S01]  /*98b0*/  ULEA UR4, UR49, UR48, 0x3 ;  /* 0x0000003031047291 */ /* 0x000fe2000f8e18ff */
[----:B------:R-:W-:-:S04]  /*98c0*/  DEPBAR.LE SB0, 0x0 ;  /* 0x000080000000791a */ /* 0x000fc80000000000 */
[----:B------:R-:W-:-:S04]  /*98d0*/  UIADD3 UR4, UPT, UPT, UR4, 0x98, URZ ;  /* 0x0000009804047890 */ /* 0x000fc8000fffe0ff */
[----:B------:R-:W-:-:S09]  /*98e0*/  UPRMT UR4, UR37, 0x654, UR4 ;  /* 0x0000065425047896 */ /* 0x000fd20008000004 */
[----:B------:R-:W-:Y:S01]  /*98f0*/  SYNCS.ARRIVE.TRANS64.RED.A1T0 RZ, [UR4], RZ ;  /* 0x000000ffffff79a7 */ /* 0x000fe20008100404 */
[----:B------:R-:W-:Y:S05]  /*9900*/  EXIT ;  /* 0x000000000000794d */ /* 0x000fea0003800000 */
.L_x_19:
[----:B--2---:R2:W1:Y:S02]  /*9910*/  SYNCS.PHASECHK.TRANS64.TRYWAIT P0, [R3+URZ+0x110], R2 ;  /* 0x00011002030075a7 */ /* 0x00446400080011ff */
[----:B-1----:R-:W-:Y:S05]  /*9920*/  @!P0 NANOSLEEP.SYNCS 0x989680 ;  /* 0x009896800000895d */ /* 0x002fea0003900000 */
[----:B------:R-:W1:Y:S02]  /*9930*/  @!P0 SYNCS.PHASECHK.TRANS64 P0, [R3+URZ+0x110], R2 ;  /* 0x00011002030085a7 */ /* 0x000e6400080010ff */
[----:B-1----:R-:W-:Y:S05]  /*9940*/  @!P0 BRA `(.L_x_19) ;  /* 0xfffffffc00f08947 */ /* 0x002fea000383ffff */
[----:B------:R-:W-:Y:S05]  /*9950*/  BRA `(.L_x_124) ;  /* 0xffffff7c002c7947 */ /* 0x000fea000383ffff */
.L_x_22:
[----:B-1----:R-:W-:Y:S07]  /*9960*/  MOV R2, UR33 ;  /* 0x0000002100027c02 */ /* 0x002fee0008000f00 */
.L_x_125:
[----:B-1----:R1:W2:Y:S02]  /*9970*/  SYNCS.PHASECHK.TRANS64.TRYWAIT P0, [R2+URZ+0x40], R5 ;  /* 0x00004005020075a7 */ /* 0x0022a400080011ff */
[----:B--2---:R-:W-:Y:S05]  /*9980*/  @!P0 NANOSLEEP.SYNCS 0x989680 ;  /* 0x009896800000895d */ /* 0x004fea0003900000 */
[----:B------:R-:W2:Y:S02]  /*9990*/  @!P0 SYNCS.PHASECHK.TRANS64 P0, [R2+URZ+0x40], R5 ;  /* 0x00004005020085a7 */ /* 0x000ea400080010ff */
[----:B--2---:R-:W-:Y:S05]  /*99a0*/  @!P0 BRA `(.L_x_125) ;  /* 0xfffffffc00f08947 */ /* 0x004fea000383ffff */
[----:B------:R-:W-:Y:S05]  /*99b0*/  BRA `(.L_x_21) ;  /* 0xffffff7c007c7947 */ /* 0x000fea000383ffff */
.L_x_28:
[----:B-1----:R-:W-:Y:S07]  /*99c0*/  MOV R2, UR17 ;  /* 0x0000001100027c02 */ /* 0x002fee0008000f00 */
.L_x_126:
[----:B-1----:R1:W2:Y:S02]  /*99d0*/  SYNCS.PHASECHK.TRANS64.TRYWAIT P0, [R2+URZ+0x40], R5 ;  /* 0x00004005020075a7 */ /* 0x0022a400080011ff */
[----:B--2---:R-:W-:Y:S05]  /*99e0*/  @!P0 NANOSLEEP.SYNCS 0x989680 ;  /* 0x009896800000895d */ /* 0x004fea0003900000 */
[----:B------:R-:W2:Y:S02]  /*99f0*/  @!P0 SYNCS.PHASECHK.TRANS64 P0, [R2+URZ+0x40], R5 ;  /* 0x00004005020085a7 */ /* 0x000ea400080010ff */
[----:B--2---:R-:W-:Y:S05]  /*9a00*/  @!P0 BRA `(.L_x_126) ;  /* 0xfffffffc00f08947 */ /* 0x004fea000383ffff */
[----:B------:R-:W-:Y:S05]  /*9a10*/  BRA `(.L_x_27) ;  /* 0xffffff8000247947 */ /* 0x000fea000383ffff */
.L_x_32:
[----:B-1----:R1:W2:Y:S02]  /*9a20*/  SYNCS.PHASECHK.TRANS64.TRYWAIT P0, [R2+URZ+0xc0], R3 ;  /* 0x0000c003020075a7 */ /* 0x0022a400080011ff */
[----:B--2---:R-:W-:Y:S05]  /*9a30*/  @!P0 NANOSLEEP.SYNCS 0x989680 ;  /* 0x009896800000895d */ /* 0x004fea0003900000 */
[----:B------:R-:W2:Y:S02]  /*9a40*/  @!P0 SYNCS.PHASECHK.TRANS64 P0, [R2+URZ+0xc0], R3 ;  /* 0x0000c003020085a7 */ /* 0x000ea400080010ff */
[----:B--2---:R-:W-:Y:S05]  /*9a50*/  @!P0 BRA `(.L_x_32) ;  /* 0xfffffffc00f08947 */ /* 0x004fea000383ffff */
[----:B------:R-:W-:Y:S05]  /*9a60*/  BRA `(.L_x_127) ;  /* 0xffffff8000b47947 */ /* 0x000fea000383ffff */
.L_x_36:
[----:B----4-:R-:W-:-:S07]  /*9a70*/  MOV R0, UR5 ;  /* 0x0000000500007c02 */ /* 0x010fce0008000f00 */
.L_x_128:
[----:B-1----:R1:W2:Y:S02]  /*9a80*/  SYNCS.PHASECHK.TRANS64.TRYWAIT P0, [R0+URZ], R3 ;  /* 0x00000003000075a7 */ /* 0x0022a400080011ff */
[----:B--2---:R-:W-:Y:S05]  /*9a90*/  @!P0 NANOSLEEP.SYNCS 0x989680 ;  /* 0x009896800000895d */ /* 0x004fea0003900000 */
[----:B------:R-:W2:Y:S02]  /*9aa0*/  @!P0 SYNCS.PHASECHK.TRANS64 P0, [R0+URZ], R3 ;  /* 0x00000003000085a7 */ /* 0x000ea400080010ff */
[----:B--2---:R-:W-:Y:S05]  /*9ab0*/  @!P0 BRA `(.L_x_128) ;  /* 0xfffffffc00f08947 */ /* 0x004fea000383ffff */
[----:B------:R-:W-:Y:S05]  /*9ac0*/  BRA `(.L_x_129) ;  /* 0xffffff8800247947 */ /* 0x000fea000383ffff */
.L_x_37:
[----:B----4-:R-:W-:-:S07]  /*9ad0*/  MOV R0, UR5 ;  /* 0x0000000500007c02 */ /* 0x010fce0008000f00 */
.L_x_130:
[----:B-1----:R1:W2:Y:S02]  /*9ae0*/  SYNCS.PHASECHK.TRANS64.TRYWAIT P0, [R0+URZ], R3 ;  /* 0x00000003000075a7 */ /* 0x0022a400080011ff */
[----:B--2---:R-:W-:Y:S05]  /*9af0*/  @!P0 NANOSLEEP.SYNCS 0x989680 ;  /* 0x009896800000895d */ /* 0x004fea0003900000 */
[----:B------:R-:W2:Y:S02]  /*9b00*/  @!P0 SYNCS.PHASECHK.TRANS64 P0, [R0+URZ], R3 ;  /* 0x00000003000085a7 */ /* 0x000ea400080010ff */
[----:B--2---:R-:W-:Y:S05]  /*9b10*/  @!P0 BRA `(.L_x_130) ;  /* 0xfffffffc00f08947 */ /* 0x004fea000383ffff */
[----:B------:R-:W-:Y:S05]  /*9b20*/  BRA `(.L_x_131) ;  /* 0xffffff8800307947 */ /* 0x000fea000383ffff */
.L_x_38:
[----:B----4-:R-:W-:-:S07]  /*9b30*/  MOV R0, UR5 ;  /* 0x0000000500007c02 */ /* 0x010fce0008000f00 */
.L_x_132:
[----:B-1----:R1:W2:Y:S02]  /*9b40*/  SYNCS.PHASECHK.TRANS64.TRYWAIT P0, [R0+URZ], R3 ;  /* 0x00000003000075a7 */ /* 0x0022a400080011ff */
[----:B--2---:R-:W-:Y:S05]  /*9b50*/  @!P0 NANOSLEEP.SYNCS 0x989680 ;  /* 0x009896800000895d */ /* 0x004fea0003900000 */
[----:B------:R-:W2:Y:S02]  /*9b60*/  @!P0 SYNCS.PHASECHK.TRANS64 P0, [R0+URZ], R3 ;  /* 0x00000003000085a7 */ /* 0x000ea400080010ff */
[----:B--2---:R-:W-:Y:S05]  /*9b70*/  @!P0 BRA `(.L_x_132) ;  /* 0xfffffffc00f08947 */ /* 0x004fea000383ffff */
[----:B------:R-:W-:Y:S05]  /*9b80*/  BRA `(.L_x_133) ;  /* 0xffffff88003c7947 */ /* 0x000fea000383ffff */
.L_x_39:
[----:B----4-:R-:W-:-:S07]  /*9b90*/  MOV R0, UR5 ;  /* 0x0000000500007c02 */ /* 0x010fce0008000f00 */
.L_x_134:
[----:B-1----:R1:W2:Y:S02]  /*9ba0*/  SYNCS.PHASECHK.TRANS64.TRYWAIT P0, [R0+URZ], R3 ;  /* 0x00000003000075a7 */ /* 0x0022a400080011ff */
[----:B--2---:R-:W-:Y:S05]  /*9bb0*/  @!P0 NANOSLEEP.SYNCS 0x989680 ;  /* 0x009896800000895d */ /* 0x004fea0003900000 */
[----:B------:R-:W2:Y:S02]  /*9bc0*/  @!P0 SYNCS.PHASECHK.TRANS64 P0, [R0+URZ], R3 ;  /* 0x00000003000085a7 */ /* 0x000ea400080010ff */
[----:B--2---:R-:W-:Y:S05]  /*9bd0*/  @!P0 BRA `(.L_x_134) ;  /* 0xfffffffc00f08947 */ /* 0x004fea000383ffff */
[----:B------:R-:W-:Y:S05]  /*9be0*/  BRA `(.L_x_135) ;  /* 0xffffff8800487947 */ /* 0x000fea000383ffff */
.L_x_40:
[----:B----4-:R-:W-:-:S07]  /*9bf0*/  MOV R0, UR5 ;  /* 0x0000000500007c02 */ /* 0x010fce0008000f00 */
.L_x_136:
[----:B-1----:R1:W2:Y:S02]  /*9c00*/  SYNCS.PHASECHK.TRANS64.TRYWAIT P0, [R0+URZ], R3 ;  /* 0x00000003000075a7 */ /* 0x0022a400080011ff */
[----:B--2---:R-:W-:Y:S05]  /*9c10*/  @!P0 NANOSLEEP.SYNCS 0x989680 ;  /* 0x009896800000895d */ /* 0x004fea0003900000 */
[----:B------:R-:W2:Y:S02]  /*9c20*/  @!P0 SYNCS.PHASECHK.TRANS64 P0, [R0+URZ], R3 ;  /* 0x00000003000085a7 */ /* 0x000ea400080010ff */
[----:B--2---:R-:W-:Y:S05]  /*9c30*/  @!P0 BRA `(.L_x_136) ;  /* 0xfffffffc00f08947 */ /* 0x004fea000383ffff */
[----:B------:R-:W-:Y:S05]  /*9c40*/  BRA `(.L_x_137) ;  /* 0xffffff8800547947 */ /* 0x000fea000383ffff */
.L_x_41:
[----:B----4-:R-:W-:-:S07]  /*9c50*/  MOV R0, UR5 ;  /* 0x0000000500007c02 */ /* 0x010fce0008000f00 */
.L_x_138:
[----:B-1----:R1:W2:Y:S02]  /*9c60*/  SYNCS.PHASECHK.TRANS64.TRYWAIT P0, [R0+URZ], R3 ;  /* 0x00000003000075a7 */ /* 0x0022a400080011ff */
[----:B--2---:R-:W-:Y:S05]  /*9c70*/  @!P0 NANOSLEEP.SYNCS 0x989680 ;  /* 0x009896800000895d */ /* 0x004fea0003900000 */
[----:B------:R-:W2:Y:S02]  /*9c80*/  @!P0 SYNCS.PHASECHK.TRANS64 P0, [R0+URZ], R3 ;  /* 0x00000003000085a7 */ /* 0x000ea400080010ff */
[----:B--2---:R-:W-:Y:S05]  /*9c90*/  @!P0 BRA `(.L_x_138) ;  /* 0xfffffffc00f08947 */ /* 0x004fea000383ffff */
[----:B------:R-:W-:Y:S05]  /*9ca0*/  BRA `(.L_x_139) ;  /* 0xffffff8800607947 */ /* 0x000fea000383ffff */
.L_x_42:
[----:B----4-:R-:W-:-:S07]  /*9cb0*/  MOV R0, UR5 ;  /* 0x0000000500007c02 */ /* 0x010fce0008000f00 */
.L_x_140:
[----:B-1----:R1:W2:Y:S02]  /*9cc0*/  SYNCS.PHASECHK.TRANS64.TRYWAIT P0, [R0+URZ], R3 ;  /* 0x00000003000075a7 */ /* 0x0022a400080011ff */
[----:B--2---:R-:W-:Y:S05]  /*9cd0*/  @!P0 NANOSLEEP.SYNCS 0x989680 ;  /* 0x009896800000895d */ /* 0x004fea0003900000 */
[----:B------:R-:W2:Y:S02]  /*9ce0*/  @!P0 SYNCS.PHASECHK.TRANS64 P0, [R0+URZ], R3 ;  /* 0x00000003000085a7 */ /* 0x000ea400080010ff */
[----:B--2---:R-:W-:Y:S05]  /*9cf0*/  @!P0 BRA `(.L_x_140) ;  /* 0xfffffffc00f08947 */ /* 0x004fea000383ffff */
[----:B------:R-:W-:Y:S05]  /*9d00*/  BRA `(.L_x_141) ;  /* 0xffffff88006c7947 */ /* 0x000fea000383ffff */
.L_x_45:
[----:B-1----:R1:W2:Y:S02]  /*9d10*/  SYNCS.PHASECHK.TRANS64.TRYWAIT P0, [R0+URZ+0x100], R5 ;  /* 0x00010005000075a7 */ /* 0x0022a400080011ff */
[----:B--2---:R-:W-:Y:S05]  /*9d20*/  @!P0 NANOSLEEP.SYNCS 0x989680 ;  /* 0x009896800000895d */ /* 0x004fea0003900000 */
[----:B------:R-:W2:Y:S02]  /*9d30*/  @!P0 SYNCS.PHASECHK.TRANS64 P0, [R0+URZ+0x100], R5 ;  /* 0x00010005000085a7 */ /* 0x000ea400080010ff */
[----:B--2---:R-:W-:Y:S05]  /*9d40*/  @!P0 BRA `(.L_x_45) ;  /* 0xfffffffc00f08947 */ /* 0x004fea000383ffff */
[----:B------:R-:W-:Y:S05]  /*9d50*/  BRA `(.L_x_142) ;  /* 0xffffff8800c87947 */ /* 0x000fea000383ffff */
.L_x_46:
[----:B------:R-:W-:-:S07]  /*9d60*/  MOV R0, UR5 ;  /* 0x0000000500007c02 */ /* 0x000fce0008000f00 */
.L_x_143:
[----:B-1----:R1:W2:Y:S02]  /*9d70*/  SYNCS.PHASECHK.TRANS64.TRYWAIT P0, [R0+URZ+0xd0], R5 ;  /* 0x0000d005000075a7 */ /* 0x0022a400080011ff */
[----:B--2---:R-:W-:Y:S05]  /*9d80*/  @!P0 NANOSLEEP.SYNCS 0x989680 ;  /* 0x009896800000895d */ /* 0x004fea0003900000 */
[----:B------:R-:W2:Y:S02]  /*9d90*/  @!P0 SYNCS.PHASECHK.TRANS64 P0, [R0+URZ+0xd0], R5 ;  /* 0x0000d005000085a7 */ /* 0x000ea400080010ff */
[----:B--2---:R-:W-:Y:S05]  /*9da0*/  @!P0 BRA `(.L_x_143) ;  /* 0xfffffffc00f08947 */ /* 0x004fea000383ffff */
[----:B------:R-:W-:Y:S05]  /*9db0*/  BRA `(.L_x_144) ;  /* 0xffffff8800d87947 */ /* 0x000fea000383ffff */
.L_x_47:
[----:B-1----:R1:W2:Y:S02]  /*9dc0*/  SYNCS.PHASECHK.TRANS64.TRYWAIT P1, [R0+URZ+0xc0], R5 ;  /* 0x0000c005000075a7 */ /* 0x0022a400080211ff */
[----:B--2---:R-:W-:Y:S05]  /*9dd0*/  @!P1 NANOSLEEP.SYNCS 0x989680 ;  /* 0x009896800000995d */ /* 0x004fea0003900000 */
[----:B------:R-:W2:Y:S02]  /*9de0*/  @!P1 SYNCS.PHASECHK.TRANS64 P1, [R0+URZ+0xc0], R5 ;  /* 0x0000c005000095a7 */ /* 0x000ea400080210ff */
[----:B--2---:R-:W-:Y:S05]  /*9df0*/  @!P1 BRA `(.L_x_47) ;  /* 0xfffffffc00f09947 */ /* 0x004fea000383ffff */
[----:B------:R-:W-:Y:S05]  /*9e00*/  BRA `(.L_x_145) ;  /* 0xffffff8c00087947 */ /* 0x000fea000383ffff */
.L_x_50:
[----:B------:R-:W-:-:S07]  /*9e10*/  MOV R0, UR5 ;  /* 0x0000000500007c02 */ /* 0x000fce0008000f00 */
.L_x_146:
[----:B-1----:R1:W2:Y:S02]  /*9e20*/  SYNCS.PHASECHK.TRANS64.TRYWAIT P0, [R0+URZ+0xd0], R3 ;  /* 0x0000d003000075a7 */ /* 0x0022a400080011ff */
[----:B--2---:R-:W-:Y:S05]  /*9e30*/  @!P0 NANOSLEEP.SYNCS 0x989680 ;  /* 0x009896800000895d */ /* 0x004fea0003900000 */
[----:B------:R-:W2:Y:S02]  /*9e40*/  @!P0 SYNCS.PHASECHK.TRANS64 P0, [R0+URZ+0xd0], R3 ;  /* 0x0000d003000085a7 */ /* 0x000ea400080010ff */
[----:B--2---:R-:W-:Y:S05]  /*9e50*/  @!P0 BRA `(.L_x_146) ;  /* 0xfffffffc00f08947 */ /* 0x004fea000383ffff */
[----:B------:R-:W-:Y:S05]  /*9e60*/  BRA `(.L_x_49) ;  /* 0xffffff8c005c7947 */ /* 0x000fea000383ffff */
.L_x_57:
[----:B-1----:R1:W2:Y:S02]  /*9e70*/  SYNCS.PHASECHK.TRANS64.TRYWAIT P1, [R0+URZ+0xc0], R5 ;  /* 0x0000c005000075a7 */ /* 0x0022a400080211ff */
[----:B--2---:R-:W-:Y:S05]  /*9e80*/  @!P1 NANOSLEEP.SYNCS 0x989680 ;  /* 0x009896800000995d */ /* 0x004fea0003900000 */
[----:B------:R-:W2:Y:S02]  /*9e90*/  @!P1 SYNCS.PHASECHK.TRANS64 P1, [R0+URZ+0xc0], R5 ;  /* 0x0000c005000095a7 */ /* 0x000ea400080210ff */
[----:B--2---:R-:W-:Y:S05]  /*9ea0*/  @!P1 BRA `(.L_x_57) ;  /* 0xfffffffc00f09947 */ /* 0x004fea000383ffff */
[----:B------:R-:W-:Y:S05]  /*9eb0*/  BRA `(.L_x_147) ;  /* 0xffffff9000bc7947 */ /* 0x000fea000383ffff */
.L_x_58:
[----:B------:R-:W-:-:S07]  /*9ec0*/  MOV R3, UR14 ;  /* 0x0000000e00037c02 */ /* 0x000fce0008000f00 */
.L_x_148:
[----:B-1----:R1:W2:Y:S02]  /*9ed0*/  SYNCS.PHASECHK.TRANS64.TRYWAIT P0, [R3+URZ+0xf0], R0 ;  /* 0x0000f000030075a7 */ /* 0x0022a400080011ff */
[----:B--2---:R-:W-:Y:S05]  /*9ee0*/  @!P0 NANOSLEEP.SYNCS 0x989680 ;  /* 0x009896800000895d */ /* 0x004fea0003900000 */
[----:B------:R-:W2:Y:S02]  /*9ef0*/  @!P0 SYNCS.PHASECHK.TRANS64 P0, [R3+URZ+0xf0], R0 ;  /* 0x0000f000030085a7 */ /* 0x000ea400080010ff */
[----:B--2---:R-:W-:Y:S05]  /*9f00*/  @!P0 BRA `(.L_x_148) ;  /* 0xfffffffc00f08947 */ /* 0x004fea000383ffff */
[----:B------:R-:W-:Y:S05]  /*9f10*/  BRA `(.L_x_149) ;  /* 0xffffff9000f47947 */ /* 0x000fea000383ffff */
.L_x_61:
[----:B------:R-:W-:Y:S07]  /*9f20*/  MOV R0, UR7 ;  /* 0x0000000700007c02 */ /* 0x000fee0008000f00 */
.L_x_150:
[----:B-1----:R1:W2:Y:S02]  /*9f30*/  SYNCS.PHASECHK.TRANS64.TRYWAIT P0, [R0+URZ], R3 ;  /* 0x00000003000075a7 */ /* 0x0022a400080011ff */
[----:B--2---:R-:W-:Y:S05]  /*9f40*/  @!P0 NANOSLEEP.SYNCS 0x989680 ;  /* 0x009896800000895d */ /* 0x004fea0003900000 */
[----:B------:R-:W2:Y:S02]  /*9f50*/  @!P0 SYNCS.PHASECHK.TRANS64 P0, [R0+URZ], R3 ;  /* 0x00000003000085a7 */ /* 0x000ea400080010ff */
[----:B--2---:R-:W-:Y:S05]  /*9f60*/  @!P0 BRA `(.L_x_150) ;  /* 0xfffffffc00f08947 */ /* 0x004fea000383ffff */
[----:B------:R-:W-:Y:S05]  /*9f70*/  BRA `(.L_x_60) ;  /* 0xffffff9400107947 */ /* 0x000fea000383ffff */
.L_x_64:
[----:B------:R-:W-:-:S07]  /*9f80*/  MOV R0, UR5 ;  /* 0x0000000500007c02 */ /* 0x000fce0008000f00 */
.L_x_151:
[----:B--2---:R2:W3:Y:S02]  /*9f90*/  SYNCS.PHASECHK.TRANS64.TRYWAIT P0, [R0+URZ], R3 ;  /* 0x00000003000075a7 */ /* 0x0044e400080011ff */
[----:B---3--:R-:W-:Y:S05]  /*9fa0*/  @!P0 NANOSLEEP.SYNCS 0x989680 ;  /* 0x009896800000895d */ /* 0x008fea0003900000 */
[----:B------:R-:W3:Y:S02]  /*9fb0*/  @!P0 SYNCS.PHASECHK.TRANS64 P0, [R0+URZ], R3 ;  /* 0x00000003000085a7 */ /* 0x000ee400080010ff */
[----:B---3--:R-:W-:Y:S05]  /*9fc0*/  @!P0 BRA `(.L_x_151) ;  /* 0xfffffffc00f08947 */ /* 0x008fea000383ffff */
[----:B------:R-:W-:Y:S05]  /*9fd0*/  BRA `(.L_x_152) ;  /* 0xffffff9400c47947 */ /* 0x000fea000383ffff */
.L_x_65:
[----:B------:R-:W-:-:S07]  /*9fe0*/  MOV R0, UR6 ;  /* 0x0000000600007c02 */ /* 0x000fce0008000f00 */
.L_x_153:
[----:B--2---:R2:W3:Y:S02]  /*9ff0*/  SYNCS.PHASECHK.TRANS64.TRYWAIT P0, [R0+URZ], R3 ;  /* 0x00000003000075a7 */ /* 0x0044e400080011ff */
[----:B---3--:R-:W-:Y:S05]  /*a000*/  @!P0 NANOSLEEP.SYNCS 0x989680 ;  /* 0x009896800000895d */ /* 0x008fea0003900000 */
[----:B------:R-:W3:Y:S02]  /*a010*/  @!P0 SYNCS.PHASECHK.TRANS64 P0, [R0+URZ], R3 ;  /* 0x00000003000085a7 */ /* 0x000ee400080010ff */
[----:B---3--:R-:W-:Y:S05]  /*a020*/  @!P0 BRA `(.L_x_153) ;  /* 0xfffffffc00f08947 */ /* 0x008fea000383ffff */
[----:B------:R-:W-:Y:S05]  /*a030*/  BRA `(.L_x_154) ;  /* 0xffffff9400d07947 */ /* 0x000fea000383ffff */
.L_x_70:
[----:B--2---:R2:W3:Y:S02]  /*a040*/  SYNCS.PHASECHK.TRANS64.TRYWAIT P0, [R0+URZ+0xc0], R3 ;  /* 0x0000c003000075a7 */ /* 0x0044e400080011ff */
[----:B---3--:R-:W-:Y:S05]  /*a050*/  @!P0 NANOSLEEP.SYNCS 0x989680 ;  /* 0x009896800000895d */ /* 0x008fea0003900000 */
[----:B------:R-:W3:Y:S02]  /*a060*/  @!P0 SYNCS.PHASECHK.TRANS64 P0, [R0+URZ+0xc0], R3 ;  /* 0x0000c003000085a7 */ /* 0x000ee400080010ff */
[----:B---3--:R-:W-:Y:S05]  /*a070*/  @!P0 BRA `(.L_x_70) ;  /* 0xfffffffc00f08947 */ /* 0x008fea000383ffff */
[----:B------:R-:W-:Y:S05]  /*a080*/  BRA `(.L_x_155) ;  /* 0xffffff9800d87947 */ /* 0x000fea000383ffff */
.L_x_73:
[----:B------:R-:W-:Y:S07]  /*a090*/  MOV R0, UR7 ;  /* 0x0000000700007c02 */ /* 0x000fee0008000f00 */
.L_x_156:
[----:B--2---:R2:W3:Y:S02]  /*a0a0*/  SYNCS.PHASECHK.TRANS64.TRYWAIT P0, [R0+URZ+0xb8], R3 ;  /* 0x0000b803000075a7 */ /* 0x0044e400080011ff */
[----:B---3--:R-:W-:Y:S05]  /*a0b0*/  @!P0 NANOSLEEP.SYNCS 0x989680 ;  /* 0x009896800000895d */ /* 0x008fea0003900000 */
[----:B------:R-:W3:Y:S02]  /*a0c0*/  @!P0 SYNCS.PHASECHK.TRANS64 P0, [R0+URZ+0xb8], R3 ;  /* 0x0000b803000085a7 */ /* 0x000ee400080010ff */
[----:B---3--:R-:W-:Y:S05]  /*a0d0*/  @!P0 BRA `(.L_x_156) ;  /* 0xfffffffc00f08947 */ /* 0x008fea000383ffff */
[----:B------:R-:W-:Y:S05]  /*a0e0*/  BRA `(.L_x_72) ;  /* 0xffffff9c00b87947 */ /* 0x000fea000383ffff */
.L_x_76:
[----:B------:R-:W-:Y:S07]  /*a0f0*/  MOV R3, UR7 ;  /* 0x0000000700037c02 */ /* 0x000fee0008000f00 */
.L_x_157:
[----:B-1----:R1:W2:Y:S02]  /*a100*/  SYNCS.PHASECHK.TRANS64.TRYWAIT P0, [R3+URZ+0x98], R12 ;  /* 0x0000980c030075a7 */ /* 0x0022a400080011ff */
[----:B--2---:R-:W-:Y:S05]  /*a110*/  @!P0 NANOSLEEP.SYNCS 0x989680 ;  /* 0x009896800000895d */ /* 0x004fea0003900000 */
[----:B------:R-:W2:Y:S02]  /*a120*/  @!P0 SYNCS.PHASECHK.TRANS64 P0, [R3+URZ+0x98], R12 ;  /* 0x0000980c030085a7 */ /* 0x000ea400080010ff */
[----:B--2---:R-:W-:Y:S05]  /*a130*/  @!P0 BRA `(.L_x_157) ;  /* 0xfffffffc00f08947 */ /* 0x004fea000383ffff */
[----:B------:R-:W-:Y:S05]  /*a140*/  BRA `(.L_x_158) ;  /* 0xffffffa000307947 */ /* 0x000fea000383ffff */
.L_x_77:
[----:B-1----:R-:W-:Y:S07]  /*a150*/  MOV R3, UR7 ;  /* 0x0000000700037c02 */ /* 0x002fee0008000f00 */
.L_x_159:
[----:B-1----:R1:W2:Y:S02]  /*a160*/  SYNCS.PHASECHK.TRANS64.TRYWAIT P0, [R3+URZ+0xa0], R12 ;  /* 0x0000a00c030075a7 */ /* 0x0022a400080011ff */
[----:B--2---:R-:W-:Y:S05]  /*a170*/  @!P0 NANOSLEEP.SYNCS 0x989680 ;  /* 0x009896800000895d */ /* 0x004fea0003900000 */
[----:B------:R-:W2:Y:S02]  /*a180*/  @!P0 SYNCS.PHASECHK.TRANS64 P0, [R3+URZ+0xa0], R12 ;  /* 0x0000a00c030085a7 */ /* 0x000ea400080010ff */
[----:B--2---:R-:W-:Y:S05]  /*a190*/  @!P0 BRA `(.L_x_159) ;  /* 0xfffffffc00f08947 */ /* 0x004fea000383ffff */
[----:B------:R-:W-:Y:S05]  /*a1a0*/  BRA `(.L_x_160) ;  /* 0xffffffa000707947 */ /* 0x000fea000383ffff */
.L_x_78:
[----:B------:R-:W-:Y:S07]  /*a1b0*/  MOV R3, UR7 ;  /* 0x0000000700037c02 */ /* 0x000fee0008000f00 */
.L_x_161:
[----:B-1----:R1:W2:Y:S02]  /*a1c0*/  SYNCS.PHASECHK.TRANS64.TRYWAIT P0, [R3+URZ+0xa8], R12 ;  /* 0x0000a80c030075a7 */ /* 0x0022a400080011ff */
[----:B--2---:R-:W-:Y:S05]  /*a1d0*/  @!P0 NANOSLEEP.SYNCS 0x989680 ;  /* 0x009896800000895d */ /* 0x004fea0003900000 */
[----:B------:R-:W2:Y:S02]  /*a1e0*/  @!P0 SYNCS.PHASECHK.TRANS64 P0, [R3+URZ+0xa8], R12 ;  /* 0x0000a80c030085a7 */ /* 0x000ea400080010ff */
[----:B--2---:R-:W-:Y:S05]  /*a1f0*/  @!P0 BRA `(.L_x_161) ;  /* 0xfffffffc00f08947 */ /* 0x004fea000383ffff */
[----:B------:R-:W-:Y:S05]  /*a200*/  BRA `(.L_x_162) ;  /* 0xffffffa000f87947 */ /* 0x000fea000383ffff */
.L_x_80:
[----:B------:R-:W-:-:S07]  /*a210*/  MOV R0, UR7 ;  /* 0x0000000700007c02 */ /* 0x000fce0008000f00 */
.L_x_163:
[----:B-1----:R1:W3:Y:S02]  /*a220*/  SYNCS.PHASECHK.TRANS64.TRYWAIT P0, [R0+URZ+0x98], R3 ;  /* 0x00009803000075a7 */ /* 0x0022e400080011ff */
[----:B---3--:R-:W-:Y:S05]  /*a230*/  @!P0 NANOSLEEP.SYNCS 0x989680 ;  /* 0x009896800000895d */ /* 0x008fea0003900000 */
[----:B------:R-:W3:Y:S02]  /*a240*/  @!P0 SYNCS.PHASECHK.TRANS64 P0, [R0+URZ+0x98], R3 ;  /* 0x00009803000085a7 */ /* 0x000ee400080010ff */
[----:B---3--:R-:W-:Y:S05]  /*a250*/  @!P0 BRA `(.L_x_163) ;  /* 0xfffffffc00f08947 */ /* 0x008fea000383ffff */
[----:B------:R-:W-:Y:S05]  /*a260*/  BRA `(.L_x_164) ;  /* 0xffffffa400687947 */ /* 0x000fea000383ffff */
.L_x_81:
[----:B-1----:R-:W-:-:S07]  /*a270*/  MOV R0, UR7 ;  /* 0x0000000700007c02 */ /* 0x002fce0008000f00 */
.L_x_165:
[----:B-1----:R1:W3:Y:S02]  /*a280*/  SYNCS.PHASECHK.TRANS64.TRYWAIT P0, [R0+URZ+0xa0], R3 ;  /* 0x0000a003000075a7 */ /* 0x0022e400080011ff */
[----:B---3--:R-:W-:Y:S05]  /*a290*/  @!P0 NANOSLEEP.SYNCS 0x989680 ;  /* 0x009896800000895d */ /* 0x008fea0003900000 */
[----:B------:R-:W3:Y:S02]  /*a2a0*/  @!P0 SYNCS.PHASECHK.TRANS64 P0, [R0+URZ+0xa0], R3 ;  /* 0x0000a003000085a7 */ /* 0x000ee400080010ff */
[----:B---3--:R-:W-:Y:S05]  /*a2b0*/  @!P0 BRA `(.L_x_165) ;  /* 0xfffffffc00f08947 */ /* 0x008fea000383ffff */
[----:B------:R-:W-:Y:S05]  /*a2c0*/  BRA `(.L_x_166) ;  /* 0xffffffa400587947 */ /* 0x000fea000383ffff */
.L_x_83:
[----:B--2---:R2:W4:Y:S02]  /*a2d0*/  SYNCS.PHASECHK.TRANS64.TRYWAIT P0, [R0+URZ+0xc0], R3 ;  /* 0x0000c003000075a7 */ /* 0x00452400080011ff */
[----:B----4-:R-:W-:Y:S05]  /*a2e0*/  @!P0 NANOSLEEP.SYNCS 0x989680 ;  /* 0x009896800000895d */ /* 0x010fea0003900000 */
[----:B------:R-:W4:Y:S02]  /*a2f0*/  @!P0 SYNCS.PHASECHK.TRANS64 P0, [R0+URZ+0xc0], R3 ;  /* 0x0000c003000085a7 */ /* 0x000f2400080010ff */
[----:B----4-:R-:W-:Y:S05]  /*a300*/  @!P0 BRA `(.L_x_83) ;  /* 0xfffffffc00f08947 */ /* 0x010fea000383ffff */
[----:B------:R-:W-:Y:S05]  /*a310*/  BRA `(.L_x_167) ;  /* 0xffffffa8002c7947 */ /* 0x000fea000383ffff */
.L_x_94:
[----:B-1----:R-:W-:Y:S04]  /*a320*/  MOV R4, UR48 ;  /* 0x0000003000047c02 */ /* 0x002fe80008000f00 */
[----:B------:R1:W3:Y:S03]  /*a330*/  SYNCS.PHASECHK.TRANS64.TRYWAIT P1, [R4+URZ+0x80], R5 ;  /* 0x00008005040075a7 */ /* 0x0002e600080211ff */
[----:B---3--:R-:W-:Y:S05]  /*a340*/  @!P1 NANOSLEEP.SYNCS 0x989680 ;  /* 0x009896800000995d */ /* 0x008fea0003900000 */
[----:B------:R-:W3:Y:S02]  /*a350*/  @!P1 SYNCS.PHASECHK.TRANS64 P1, [R4+URZ+0x80], R5 ;  /* 0x00008005040095a7 */ /* 0x000ee400080210ff */
[----:B---3--:R-:W-:Y:S05]  /*a360*/  @!P1 BRA `(.L_x_94) ;  /* 0xfffffffc00ec9947 */ /* 0x008fea000383ffff */
[----:B------:R-:W-:Y:S05]  /*a370*/  BRA `(.L_x_93) ;  /* 0xffffffb400807947 */ /* 0x000fea000383ffff */
.L_x_96:
[----:B-1----:R1:W4:Y:S02]  /*a380*/  SYNCS.PHASECHK.TRANS64.TRYWAIT P0, [R108+URZ+0xe0], R3 ;  /* 0x0000e0036c0075a7 */ /* 0x00232400080011ff */
[----:B----4-:R-:W-:Y:S05]  /*a390*/  @!P0 NANOSLEEP.SYNCS 0x989680 ;  /* 0x009896800000895d */ /* 0x010fea0003900000 */
[----:B------:R-:W4:Y:S02]  /*a3a0*/  @!P0 SYNCS.PHASECHK.TRANS64 P0, [R108+URZ+0xe0], R3 ;  /* 0x0000e0036c0085a7 */ /* 0x000f2400080010ff */
[----:B----4-:R-:W-:Y:S05]  /*a3b0*/  @!P0 BRA `(.L_x_96) ;  /* 0xfffffffc00f08947 */ /* 0x010fea000383ffff */
[----:B------:R-:W-:Y:S05]  /*a3c0*/  BRA `(.L_x_95) ;  /* 0xffffffb400e07947 */ /* 0x000fea000383ffff */
.L_x_105:
[----:B--2---:R2:W3:Y:S02]  /*a3d0*/  SYNCS.PHASECHK.TRANS64.TRYWAIT P0, [R3+URZ+0x80], R0 ;  /* 0x00008000030075a7 */ /* 0x0044e400080011ff */
[----:B---3--:R-:W-:Y:S05]  /*a3e0*/  @!P0 NANOSLEEP.SYNCS 0x989680 ;  /* 0x009896800000895d */ /* 0x008fea0003900000 */
[----:B------:R-:W3:Y:S02]  /*a3f0*/  @!P0 SYNCS.PHASECHK.TRANS64 P0, [R3+URZ+0x80], R0 ;  /* 0x00008000030085a7 */ /* 0x000ee400080010ff */
[----:B---3--:R-:W-:Y:S05]  /*a400*/  @!P0 BRA `(.L_x_105) ;  /* 0xfffffffc00f08947 */ /* 0x008fea000383ffff */
[----:B------:R-:W-:Y:S05]  /*a410*/  BRA `(.L_x_104) ;  /* 0xffffffc800ac7947 */ /* 0x000fea000383ffff */
.L_x_114:
[----:B--2---:R2:W3:Y:S02]  /*a420*/  SYNCS.PHASECHK.TRANS64.TRYWAIT P0, [R4+URZ+0x80], R3 ;  /* 0x00008003040075a7 */ /* 0x0044e400080011ff */
[----:B---3--:R-:W-:Y:S05]  /*a430*/  @!P0 NANOSLEEP.SYNCS 0x989680 ;  /* 0x009896800000895d */ /* 0x008fea0003900000 */
[----:B------:R-:W3:Y:S02]  /*a440*/  @!P0 SYNCS.PHASECHK.TRANS64 P0, [R4+URZ+0x80], R3 ;  /* 0x00008003040085a7 */ /* 0x000ee400080010ff */
[----:B---3--:R-:W-:Y:S05]  /*a450*/  @!P0 BRA `(.L_x_114) ;  /* 0xfffffffc00f08947 */ /* 0x008fea000383ffff */
[----:B------:R-:W-:Y:S05]  /*a460*/  BRA `(.L_x_113) ;  /* 0xffffffdc00a87947 */ /* 0x000fea000383ffff */
        .weak           $__internal_0_$__cuda_sm10x_tcgen05_guardrail_trap_col_being_dealloced_not_returned_by_alloc
        .type           $__internal_0_$__cuda_sm10x_tcgen05_guardrail_trap_col_being_dealloced_not_returned_by_alloc,@function
        .size           $__internal_0_$__cuda_sm10x_tcgen05_guardrail_trap_col_being_dealloced_not_returned_by_alloc,($__internal_1_$__cuda_sm10x_tcgen05_guardrail_trap_phase_invalid_during_alloc - $__internal_0_$__cuda_sm10x_tcgen05_guardrail_trap_col_being_dealloced_not_returned_by_alloc)
$__internal_0_$__cuda_sm10x_tcgen05_guardrail_trap_col_being_dealloced_not_returned_by_alloc:
[----:B------:R-:W-:Y:S05]  /*a470*/  BPT.TRAP 0x1 ;  /* 0x000000040000795c */ /* 0x000fea0000300000 */
[----:B------:R-:W-:-:S04]  /*a480*/  HFMA2 R3, -RZ, RZ, 0, 0 ;  /* 0x00000000ff037431 */ /* 0x000fc800000001ff */
[----:B------:R-:W-:Y:S05]  /*a490*/  RET.REL.NODEC R2 `(_ZN7cutlass13device_kernelINS_4gemm6kernel13GemmUniversalIN4cute5tupleIJiiiiEEENS1_10collective13CollectiveMmaINS1_35MainloopSm100TmaUmmaWarpSpecializedILi8ELi2ELi2ENS5_IJNS4_1CILi1EEESB_SB_EEEEENS5_IJNSA_ILi128EEENSA_ILi192EEENSA_ILi32EEEEEENS_6half_tENS5_IJlSB_lEEESI_SJ_NS4_8TiledMMAINS4_8MMA_AtomIJNS4_20SM100_MMA_F16BF16_SSISI_SI_fLi128ELi192ELNS4_4UMMA5MajorE0ELSO_0ELNSN_7ScaleInE0ELSP_0EEEEEENS4_6LayoutISC_NS5_IJNSA_ILi0EEEST_ST_EEEEENS5_IJNS4_10UnderscoreESW_SW_EEEEENS4_13SM90_TMA_LOADENS4_14ComposedLayoutINS4_7SwizzleILi2ELi4ELi3EEENS4_18smem_ptr_flag_bitsILi16EEENSS_INS5_IJNSA_ILi8EEESG_EEENS5_IJSG_SB_EEEEEEEvNS4_8identityESZ_S19_vS1A_EENS_8epilogue10collective18CollectiveEpilogueINS1C_23Sm100TmaWarpSpecializedILi3ELi2ELi64ELb1ELb0EEEJSH_NS5_IJNSS_ISE_SB_EENSS_INSA_ILi64EEESB_EEEEESI_SJ_SI_SJ_NS1C_6fusion15FusionCallbacksIS1G_NS1L_17LinearCombinationISI_fSI_fLNS_15FloatRoundStyleE2EEESH_S1K_JEEENS4_5SM1004TMEM4LOAD26SM100_TMEM_LOAD_32dp32b64xESZ_NS10_INS11_ILi3ELi4ELi3EEES14_NSS_INS5_IJS15_S1I_EEENS5_IJS1I_SB_EEEEEEENS4_39AutoVectorizingCopyWithAssumedAlignmentILi128EEENS4_14SM90_TMA_STOREES1Z_S21_S21_EEEvvEEEEvNT_6ParamsE) ;  /* 0xffffff5802d87950 */ /* 0x000fea0003c3ffff */
        .weak           $__internal_1_$__cuda_sm10x_tcgen05_guardrail_trap_phase_invalid_during_alloc
        .type           $__internal_1_$__cuda_sm10x_tcgen05_guardrail_trap_phase_invalid_during_alloc,@function
        .size           $__internal_1_$__cuda_sm10x_tcgen05_guardrail_trap_phase_invalid_during_alloc,($__internal_2_$__cuda_sm10x_tcgen05_guardrail_trap_unallocated_columns_being_dealloced - $__internal_1_$__cuda_sm10x_tcgen05_guardrail_trap_phase_invalid_during_alloc)
$__internal_1_$__cuda_sm10x_tcgen05_guardrail_trap_phase_invalid_during_alloc:
[----:B------:R-:W-:Y:S05]  /*a4a0*/  BPT.TRAP 0x1 ;  /* 0x000000040000795c */ /* 0x000fea0000300000 */
[----:B------:R-:W-:-:S04]  /*a4b0*/  MOV R3, 0x0 ;  /* 0x0000000000037802 */ /* 0x000fc80000000f00 */
[----:B------:R-:W-:Y:S05]  /*a4c0*/  RET.REL.NODEC R2 `(_ZN7cutlass13device_kernelINS_4gemm6kernel13GemmUniversalIN4cute5tupleIJiiiiEEENS1_10collective13CollectiveMmaINS1_35MainloopSm100TmaUmmaWarpSpecializedILi8ELi2ELi2ENS5_IJNS4_1CILi1EEESB_SB_EEEEENS5_IJNSA_ILi128EEENSA_ILi192EEENSA_ILi32EEEEEENS_6half_tENS5_IJlSB_lEEESI_SJ_NS4_8TiledMMAINS4_8MMA_AtomIJNS4_20SM100_MMA_F16BF16_SSISI_SI_fLi128ELi192ELNS4_4UMMA5MajorE0ELSO_0ELNSN_7ScaleInE0ELSP_0EEEEEENS4_6LayoutISC_NS5_IJNSA_ILi0EEEST_ST_EEEEENS5_IJNS4_10UnderscoreESW_SW_EEEEENS4_13SM90_TMA_LOADENS4_14ComposedLayoutINS4_7SwizzleILi2ELi4ELi3EEENS4_18smem_ptr_flag_bitsILi16EEENSS_INS5_IJNSA_ILi8EEESG_EEENS5_IJSG_SB_EEEEEEEvNS4_8identityESZ_S19_vS1A_EENS_8epilogue10collective18CollectiveEpilogueINS1C_23Sm100TmaWarpSpecializedILi3ELi2ELi64ELb1ELb0EEEJSH_NS5_IJNSS_ISE_SB_EENSS_INSA_ILi64EEESB_EEEEESI_SJ_SI_SJ_NS1C_6fusion15FusionCallbacksIS1G_NS1L_17LinearCombinationISI_fSI_fLNS_15FloatRoundStyleE2EEESH_S1K_JEEENS4_5SM1004TMEM4LOAD26SM100_TMEM_LOAD_32dp32b64xESZ_NS10_INS11_ILi3ELi4ELi3EEES14_NSS_INS5_IJS15_S1I_EEENS5_IJS1I_SB_EEEEEEENS4_39AutoVectorizingCopyWithAssumedAlignmentILi128EEENS4_14SM90_TMA_STOREES1Z_S21_S21_EEEvvEEEEvNT_6ParamsE) ;  /* 0xffffff5802cc7950 */ /* 0x000fea0003c3ffff */
        .weak           $__internal_2_$__cuda_sm10x_tcgen05_guardrail_trap_unallocated_columns_being_dealloced
        .type           $__internal_2_$__cuda_sm10x_tcgen05_guardrail_trap_unallocated_columns_being_dealloced,@function
        .size           $__internal_2_$__cuda_sm10x_tcgen05_guardrail_trap_unallocated_columns_being_dealloced,(.L_x_169 - $__internal_2_$__cuda_sm10x_tcgen05_guardrail_trap_unallocated_columns_being_dealloced)
$__internal_2_$__cuda_sm10x_tcgen05_guardrail_trap_unallocated_columns_being_dealloced:
[----:B------:R-:W-:Y:S05]  /*a4d0*/  BPT.TRAP 0x1 ;  /* 0x000000040000795c */ /* 0x000fea0000300000 */
[----:B------:R-:W-:-:S04]  /*a4e0*/  HFMA2 R3, -RZ, RZ, 0, 0 ;  /* 0x00000000ff037431 */ /* 0x000fc800000001ff */
[----:B------:R-:W-:Y:S05]  /*a4f0*/  RET.REL.NODEC R2 `(_ZN7cutlass13device_kernelINS_4gemm6kernel13GemmUniversalIN4cute5tupleIJiiiiEEENS1_10collective13CollectiveMmaINS1_35MainloopSm100TmaUmmaWarpSpecializedILi8ELi2ELi2ENS5_IJNS4_1CILi1EEESB_SB_EEEEENS5_IJNSA_ILi128EEENSA_ILi192EEENSA_ILi32EEEEEENS_6half_tENS5_IJlSB_lEEESI_SJ_NS4_8TiledMMAINS4_8MMA_AtomIJNS4_20SM100_MMA_F16BF16_SSISI_SI_fLi128ELi192ELNS4_4UMMA5MajorE0ELSO_0ELNSN_7ScaleInE0ELSP_0EEEEEENS4_6LayoutISC_NS5_IJNSA_ILi0EEEST_ST_EEEEENS5_IJNS4_10UnderscoreESW_SW_EEEEENS4_13SM90_TMA_LOADENS4_14ComposedLayoutINS4_7SwizzleILi2ELi4ELi3EEENS4_18smem_ptr_flag_bitsILi16EEENSS_INS5_IJNSA_ILi8EEESG_EEENS5_IJSG_SB_EEEEEEEvNS4_8identityESZ_S19_vS1A_EENS_8epilogue10collective18CollectiveEpilogueINS1C_23Sm100TmaWarpSpecializedILi3ELi2ELi64ELb1ELb0EEEJSH_NS5_IJNSS_ISE_SB_EENSS_INSA_ILi64EEESB_EEEEESI_SJ_SI_SJ_NS1C_6fusion15FusionCallbacksIS1G_NS1L_17LinearCombinationISI_fSI_fLNS_15FloatRoundStyleE2EEESH_S1K_JEEENS4_5SM1004TMEM4LOAD26SM100_TMEM_LOAD_32dp32b64xESZ_NS10_INS11_ILi3ELi4ELi3EEES14_NSS_INS5_IJS15_S1I_EEENS5_IJS1I_SB_EEEEEEENS4_39AutoVectorizingCopyWithAssumedAlignmentILi128EEENS4_14SM90_TMA_STOREES1Z_S21_S21_EEEvvEEEEvNT_6ParamsE) ;  /* 0xffffff5802c07950 */ /* 0x000fea0003c3ffff */
.L_x_168:
[----:B------:R-:W-:-:S00]  /*a500*/  BRA `(.L_x_168) ;  /* 0xfffffffc00fc7947 */ /* 0x000fc0000383ffff */
[----:B------:R-:W-:-:S00]  /*a510*/  NOP ;  /* 0x0000000000007918 */ /* 0x000fc00000000000 */
        /* <DEDUP_REMOVED lines=14> */
.L_x_169:


//--------------------- .nv.global.init           --------------------------
	.section	.nv.global.init,"aw",@progbits
.nv.global.init:
	.type		$str$27,@object
	.size		$str$27,($str$28 - $str$27)
$str$27:
        /*0000*/ 	.byte	0x28, 0x61, 0x64, 0x64, 0x72, 0x65, 0x73, 0x73, 0x20, 0x26, 0x20, 0x6d, 0x61, 0x73, 0x6b, 0x29
        /*0010*/ 	.byte	0x20, 0x3d, 0x3d, 0x20, 0x30, 0x00
	.type		$str$28,@object
	.size		$str$28,($str$26 - $str$28)
$str$28:
        /*0016*/ 	.byte	0x2f, 0x74, 0x6d, 0x70, 0x2f, 0x63, 0x75, 0x74, 0x6c, 0x61, 0x73, 0x73, 0x5f, 0x73, 0x77, 0x65
        /*0026*/ 	.byte	0x65, 0x70, 0x5f, 0x73, 0x72, 0x63, 0x2f, 0x69, 0x6e, 0x63, 0x6c, 0x75, 0x64, 0x65, 0x2f, 0x63
        /*0036*/ 	.byte	0x75, 0x74, 0x65, 0x2f, 0x70, 0x6f, 0x69, 0x6e, 0x74, 0x65, 0x72, 0x5f, 0x66, 0x6c, 0x61, 0x67
        /*0046*/ 	.byte	0x67, 0x65, 0x64, 0x2e, 0x68, 0x70, 0x70, 0x00
	.type		$str$26,@object
	.size		$str$26,($str$25 - $str$26)
$str$26:
        /*004e*/ 	.byte	0x2f, 0x74, 0x6d, 0x70, 0x2f, 0x63, 0x75, 0x74, 0x6c, 0x61, 0x73, 0x73, 0x5f, 0x73, 0x77, 0x65
        /*005e*/ 	.byte	0x65, 0x70, 0x5f, 0x73, 0x72, 0x63, 0x2f, 0x69, 0x6e, 0x63, 0x6c, 0x75, 0x64, 0x65, 0x2f, 0x63
        /*006e*/ 	.byte	0x75, 0x74, 0x65, 0x2f, 0x61, 0x74, 0x6f, 0x6d, 0x2f, 0x63, 0x6f, 0x70, 0x79, 0x5f, 0x74, 0x72
        /*007e*/ 	.byte	0x61, 0x69, 0x74, 0x73, 0x5f, 0x73, 0x6d, 0x31, 0x30, 0x30, 0x2e, 0x68, 0x70, 0x70, 0x00
	.type		$str$25,@object
	.size		$str$25,(__unnamed_1 - $str$25)
$str$25:
        /*008d*/ 	.byte	0x28, 0x28, 0x75, 0x69, 0x6e, 0x74, 0x33, 0x32, 0x5f, 0x74, 0x28, 0x74, 0x68, 0x72, 0x65, 0x61
        /*009d*/ 	.byte	0x64, 0x49, 0x64, 0x78, 0x2e, 0x78, 0x29, 0x20, 0x2f, 0x20, 0x33, 0x32, 0x29, 0x20, 0x25, 0x20
        /*00ad*/ 	.byte	0x34, 0x29, 0x20, 0x3d, 0x3d, 0x20, 0x28, 0x28, 0x28, 0x74, 0x6d, 0x65, 0x6d, 0x5f, 0x61, 0x64
        /*00bd*/ 	.byte	0x64, 0x72, 0x20, 0x3e, 0x3e, 0x20, 0x31, 0x36, 0x29, 0x20, 0x2f, 0x20, 0x33, 0x32, 0x29, 0x20
        /*00cd*/ 	.byte	0x25, 0x20, 0x34, 0x29, 0x00
	.type		__unnamed_1,@object
	.size		__unnamed_1,(__unnamed_2 - __unnamed_1)
__unnamed_1:
        /*00d2*/ 	.byte	0x61, 0x75, 0x74, 0x6f, 0x20, 0x63, 0x75, 0x74, 0x65, 0x3a, 0x3a, 0x61, 0x73, 0x5f, 0x70, 0x6f
        /* <DEDUP_REMOVED lines=24> */
        /*0262*/ 	.byte	0x3e, 0x3e, 0x3e, 0x3e, 0x5d, 0x00
	.type		__unnamed_2,@object
	.size		__unnamed_2,(.L_2 - __unnamed_2)
__unnamed_2:
        /* <DEDUP_REMOVED lines=43> */
        /*0518*/ 	.byte	0x74, 0x65, 0x3a, 0x3a, 0x43, 0x3c, 0x30, 0x3e, 0x3e, 0x3e, 0x3e, 0x5d, 0x00
.L_2:


//--------------------- .nv.shared._ZN7cutlass13device_kernelINS_4gemm6kernel13GemmUniversalIN4cute5tupleIJiiiiEEENS1_10collective13CollectiveMmaINS1_35MainloopSm100TmaUmmaWarpSpecializedILi8ELi2ELi2ENS5_IJNS4_1CILi1EEESB_SB_EEEEENS5_IJNSA_ILi128EEENSA_ILi192EEENSA_ILi32EEEEEENS_6half_tENS5_IJlSB_lEEESI_SJ_NS4_8TiledMMAINS4_8MMA_AtomIJNS4_20SM100_MMA_F16BF16_SSISI_SI_fLi128ELi192ELNS4_4UMMA5MajorE0ELSO_0ELNSN_7ScaleInE0ELSP_0EEEEEENS4_6LayoutISC_NS5_IJNSA_ILi0EEEST_ST_EEEEENS5_IJNS4_10UnderscoreESW_SW_EEEEENS4_13SM90_TMA_LOADENS4_14ComposedLayoutINS4_7SwizzleILi2ELi4ELi3EEENS4_18smem_ptr_flag_bitsILi16EEENSS_INS5_IJNSA_ILi8EEESG_EEENS5_IJSG_SB_EEEEEEEvNS4_8identityESZ_S19_vS1A_EENS_8epilogue10collective18CollectiveEpilogueINS1C_23Sm100TmaWarpSpecializedILi3ELi2ELi64ELb1ELb0EEEJSH_NS5_IJNSS_ISE_SB_EENSS_INSA_ILi64EEESB_EEEEESI_SJ_SI_SJ_NS1C_6fusion15FusionCallbacksIS1G_NS1L_17LinearCombinationISI_fSI_fLNS_15FloatRoundStyleE2EEESH_S1K_JEEENS4_5SM1004TMEM4LOAD26SM100_TMEM_LOAD_32dp32b64xESZ_NS10_INS11_ILi3ELi4ELi3EEES14_NSS_INS5_IJS15_S1I_EEENS5_IJS1I_SB_EEEEEEENS4_39AutoVectorizingCopyWithAssumedAlignmentILi128EEENS4_14SM90_TMA_STOREES1Z_S21_S21_EEEvvEEEEvNT_6ParamsE --------------------------
	.section	.nv.shared._ZN7cutlass13device_kernelINS_4gemm6kernel13GemmUniversalIN4cute5tupleIJiiiiEEENS1_10collective13CollectiveMmaINS1_35MainloopSm100TmaUmmaWarpSpecializedILi8ELi2ELi2ENS5_IJNS4_1CILi1EEESB_SB_EEEEENS5_IJNSA_ILi128EEENSA_ILi192EEENSA_ILi32EEEEEENS_6half_tENS5_IJlSB_lEEESI_SJ_NS4_8TiledMMAINS4_8MMA_AtomIJNS4_20SM100_MMA_F16BF16_SSISI_SI_fLi128ELi192ELNS4_4UMMA5MajorE0ELSO_0ELNSN_7ScaleInE0ELSP_0EEEEEENS4_6LayoutISC_NS5_IJNSA_ILi0EEEST_ST_EEEEENS5_IJNS4_10UnderscoreESW_SW_EEEEENS4_13SM90_TMA_LOADENS4_14ComposedLayoutINS4_7SwizzleILi2ELi4ELi3EEENS4_18smem_ptr_flag_bitsILi16EEENSS_INS5_IJNSA_ILi8EEESG_EEENS5_IJSG_SB_EEEEEEEvNS4_8identityESZ_S19_vS1A_EENS_8epilogue10collective18CollectiveEpilogueINS1C_23Sm100TmaWarpSpecializedILi3ELi2ELi64ELb1ELb0EEEJSH_NS5_IJNSS_ISE_SB_EENSS_INSA_ILi64EEESB_EEEEESI_SJ_SI_SJ_NS1C_6fusion15FusionCallbacksIS1G_NS1L_17LinearCombinationISI_fSI_fLNS_15FloatRoundStyleE2EEESH_S1K_JEEENS4_5SM1004TMEM4LOAD26SM100_TMEM_LOAD_32dp32b64xESZ_NS10_INS11_ILi3ELi4ELi3EEES14_NSS_INS5_IJS15_S1I_EEENS5_IJS1I_SB_EEEEEEENS4_39AutoVectorizingCopyWithAssumedAlignmentILi128EEENS4_14SM90_TMA_STOREES1Z_S21_S21_EEEvvEEEEvNT_6ParamsE,"aw",@nobits
	.sectionflags	@""
	.align	16
	.zero		1024


//--------------------- .nv.shared.reserved.0     --------------------------
	.section	.nv.shared.reserved.0,"aw",@nobits
	.weak		__nv_reservedSMEM_offset_0_alias
	.size		__nv_reservedSMEM_offset_0_alias, 0, 64
	.other		__nv_reservedSMEM_offset_0_alias,@"STO_CUDA_RESERVED_SHARED STV_DEFAULT"
__nv_reservedSMEM_offset_0_alias:
	.zero		0
.nv.shared.reserved.0:
	.zero		64
	.weak		__nv_reservedSMEM_tcgen05_partition
	.type		__nv_reservedSMEM_tcgen05_partition,@object
	.size		__nv_reservedSMEM_tcgen05_partition,(.L_0 - __nv_reservedSMEM_tcgen05_partition)
__nv_reservedSMEM_tcgen05_partition:
	.zero		32
.L_0:


//--------------------- .nv.global                --------------------------
	.section	.nv.global,"aw",@nobits
.nv.global:
	.type		_ZN40_INTERNAL_c7c9f75a_4_k_cu_e3a7ac2c_241164cute1_E,@object
	.size		_ZN40_INTERNAL_c7c9f75a_4_k_cu_e3a7ac2c_241164cute1_E,(_ZN40_INTERNAL_c7c9f75a_4_k_cu_e3a7ac2c_241164cuda3std3__45__cpo6cbeginE - _ZN40_INTERNAL_c7c9f75a_4_k_cu_e3a7ac2c_241164cute1_E)
_ZN40_INTERNAL_c7c9f75a_4_k_cu_e3a7ac2c_241164cute1_E:
	.zero		1
	.type		_ZN40_INTERNAL_c7c9f75a_4_k_cu_e3a7ac2c_241164cuda3std3__45__cpo6cbeginE,@object
	.size		_ZN40_INTERNAL_c7c9f75a_4_k_cu_e3a7ac2c_241164cuda3std3__45__cpo6cbeginE,(_ZN40_INTERNAL_c7c9f75a_4_k_cu_e3a7ac2c_241164cuda3std3__48in_placeE - _ZN40_INTERNAL_c7c9f75a_4_k_cu_e3a7ac2c_241164cuda3std3__45__cpo6cbeginE)
_ZN40_INTERNAL_c7c9f75a_4_k_cu_e3a7ac2c_241164cuda3std3__45__cpo6cbeginE:
	.zero		1
	.type		_ZN40_INTERNAL_c7c9f75a_4_k_cu_e3a7ac2c_241164cuda3std3__48in_placeE,@object
	.size		_ZN40_INTERNAL_c7c9f75a_4_k_cu_e3a7ac2c_241164cuda3std3__48in_placeE,(_ZN40_INTERNAL_c7c9f75a_4_k_cu_e3a7ac2c_241164cuda3std6ranges3__45__cpo9iter_moveE - _ZN40_INTERNAL_c7c9f75a_4_k_cu_e3a7ac2c_241164cuda3std3__48in_placeE)
_ZN40_INTERNAL_c7c9f75a_4_k_cu_e3a7ac2c_241164cuda3std3__48in_placeE:
	.zero		1
	.type		_ZN40_INTERNAL_c7c9f75a_4_k_cu_e3a7ac2c_241164cuda3std6ranges3__45__cpo9iter_moveE,@object
	.size		_ZN40_INTERNAL_c7c9f75a_4_k_cu_e3a7ac2c_241164cuda3std6ranges3__45__cpo9iter_moveE,(_ZN40_INTERNAL_c7c9f75a_4_k_cu_e3a7ac2c_241164cuda3std3__45__cpo5beginE - _ZN40_INTERNAL_c7c9f75a_4_k_cu_e3a7ac2c_241164cuda3std6ranges3__45__cpo9iter_moveE)
_ZN40_INTERNAL_c7c9f75a_4_k_cu_e3a7ac2c_241164cuda3std6ranges3__45__cpo9iter_moveE:
	.zero		1
	.type		_ZN40_INTERNAL_c7c9f75a_4_k_cu_e3a7ac2c_241164cuda3std3__45__cpo5beginE,@object
	.size		_ZN40_INTERNAL_c7c9f75a_4_k_cu_e3a7ac2c_241164cuda3std3__45__cpo5beginE,(_ZN40_INTERNAL_c7c9f75a_4_k_cu_e3a7ac2c_241164cuda3std3__442_GLOBAL__N__c7c9f75a_4_k_cu_e3a7ac2c_241166ignoreE - _ZN40_INTERNAL_c7c9f75a_4_k_cu_e3a7ac2c_241164cuda3std3__45__cpo5beginE)
_ZN40_INTERNAL_c7c9f75a_4_k_cu_e3a7ac2c_241164cuda3std3__45__cpo5beginE:
	.zero		1
	.type		_ZN40_INTERNAL_c7c9f75a_4_k_cu_e3a7ac2c_241164cuda3std3__442_GLOBAL__N__c7c9f75a_4_k_cu_e3a7ac2c_241166ignoreE,@object
	.size		_ZN40_INTERNAL_c7c9f75a_4_k_cu_e3a7ac2c_241164cuda3std3__442_GLOBAL__N__c7c9f75a_4_k_cu_e3a7ac2c_241166ignoreE,(_ZN40_INTERNAL_c7c9f75a_4_k_cu_e3a7ac2c_241164cute7productE - _ZN40_INTERNAL_c7c9f75a_4_k_cu_e3a7ac2c_241164cuda3std3__442_GLOBAL__N__c7c9f75a_4_k_cu_e3a7ac2c_241166ignoreE)
_ZN40_INTERNAL_c7c9f75a_4_k_cu_e3a7ac2c_241164cuda3std3__442_GLOBAL__N__c7c9f75a_4_k_cu_e3a7ac2c_241166ignoreE:
	.zero		1
	.type		_ZN40_INTERNAL_c7c9f75a_4_k_cu_e3a7ac2c_241164cute7productE,@object
	.size		_ZN40_INTERNAL_c7c9f75a_4_k_cu_e3a7ac2c_241164cute7productE,(_ZN40_INTERNAL_c7c9f75a_4_k_cu_e3a7ac2c_241164cuda3std3__45__cpo3endE - _ZN40_INTERNAL_c7c9f75a_4_k_cu_e3a7ac2c_241164cute7productE)
_ZN40_INTERNAL_c7c9f75a_4_k_cu_e3a7ac2c_241164cute7productE:
	.zero		1
	.type		_ZN40_INTERNAL_c7c9f75a_4_k_cu_e3a7ac2c_241164cuda3std3__45__cpo3endE,@object
	.size		_ZN40_INTERNAL_c7c9f75a_4_k_cu_e3a7ac2c_241164cuda3std3__45__cpo3endE,(_ZN40_INTERNAL_c7c9f75a_4_k_cu_e3a7ac2c_241164cuda3std3__419piecewise_constructE - _ZN40_INTERNAL_c7c9f75a_4_k_cu_e3a7ac2c_241164cuda3std3__45__cpo3endE)
_ZN40_INTERNAL_c7c9f75a_4_k_cu_e3a7ac2c_241164cuda3std3__45__cpo3endE:
	.zero		1
	.type		_ZN40_INTERNAL_c7c9f75a_4_k_cu_e3a7ac2c_241164cuda3std3__419piecewise_constructE,@object
	.size		_ZN40_INTERNAL_c7c9f75a_4_k_cu_e3a7ac2c_241164cuda3std3__419piecewise_constructE,(_ZN40_INTERNAL_c7c9f75a_4_k_cu_e3a7ac2c_241164cuda3std3__45__cpo4cendE - _ZN40_INTERNAL_c7c9f75a_4_k_cu_e3a7ac2c_241164cuda3std3__419piecewise_constructE)
_ZN40_INTERNAL_c7c9f75a_4_k_cu_e3a7ac2c_241164cuda3std3__419piecewise_constructE:
	.zero		1
	.type		_ZN40_INTERNAL_c7c9f75a_4_k_cu_e3a7ac2c_241164cuda3std3__45__cpo4cendE,@object
	.size		_ZN40_INTERNAL_c7c9f75a_4_k_cu_e3a7ac2c_241164cuda3std3__45__cpo4cendE,(_ZN40_INTERNAL_c7c9f75a_4_k_cu_e3a7ac2c_241164cuda3std6ranges3__45__cpo4swapE - _ZN40_INTERNAL_c7c9f75a_4_k_cu_e3a7ac2c_241164cuda3std3__45__cpo4cendE)
_ZN40_INTERNAL_c7c9f75a_4_k_cu_e3a7ac2c_241164cuda3std3__45__cpo4cendE:
	.zero		1
	.type		_ZN40_INTERNAL_c7c9f75a_4_k_cu_e3a7ac2c_241164cuda3std6ranges3__45__cpo4swapE,@object
	.size		_ZN40_INTERNAL_c7c9f75a_4_k_cu_e3a7ac2c_241164cuda3std6ranges3__45__cpo4swapE,(.L_10 - _ZN40_INTERNAL_c7c9f75a_4_k_cu_e3a7ac2c_241164cuda3std6ranges3__45__cpo4swapE)
_ZN40_INTERNAL_c7c9f75a_4_k_cu_e3a7ac2c_241164cuda3std6ranges3__45__cpo4swapE:
	.zero		1
.L_10:


//--------------------- .nv.constant0._ZN7cutlass13device_kernelINS_4gemm6kernel13GemmUniversalIN4cute5tupleIJiiiiEEENS1_10collective13CollectiveMmaINS1_35MainloopSm100TmaUmmaWarpSpecializedILi8ELi2ELi2ENS5_IJNS4_1CILi1EEESB_SB_EEEEENS5_IJNSA_ILi128EEENSA_ILi192EEENSA_ILi32EEEEEENS_6half_tENS5_IJlSB_lEEESI_SJ_NS4_8TiledMMAINS4_8MMA_AtomIJNS4_20SM100_MMA_F16BF16_SSISI_SI_fLi128ELi192ELNS4_4UMMA5MajorE0ELSO_0ELNSN_7ScaleInE0ELSP_0EEEEEENS4_6LayoutISC_NS5_IJNSA_ILi0EEEST_ST_EEEEENS5_IJNS4_10UnderscoreESW_SW_EEEEENS4_13SM90_TMA_LOADENS4_14ComposedLayoutINS4_7SwizzleILi2ELi4ELi3EEENS4_18smem_ptr_flag_bitsILi16EEENSS_INS5_IJNSA_ILi8EEESG_EEENS5_IJSG_SB_EEEEEEEvNS4_8identityESZ_S19_vS1A_EENS_8epilogue10collective18CollectiveEpilogueINS1C_23Sm100TmaWarpSpecializedILi3ELi2ELi64ELb1ELb0EEEJSH_NS5_IJNSS_ISE_SB_EENSS_INSA_ILi64EEESB_EEEEESI_SJ_SI_SJ_NS1C_6fusion15FusionCallbacksIS1G_NS1L_17LinearCombinationISI_fSI_fLNS_15FloatRoundStyleE2EEESH_S1K_JEEENS4_5SM1004TMEM4LOAD26SM100_TMEM_LOAD_32dp32b64xESZ_NS10_INS11_ILi3ELi4ELi3EEES14_NSS_INS5_IJS15_S1I_EEENS5_IJS1I_SB_EEEEEEENS4_39AutoVectorizingCopyWithAssumedAlignmentILi128EEENS4_14SM90_TMA_STOREES1Z_S21_S21_EEEvvEEEEvNT_6ParamsE --------------------------
	.section	.nv.constant0._ZN7cutlass13device_kernelINS_4gemm6kernel13GemmUniversalIN4cute5tupleIJiiiiEEENS1_10collective13CollectiveMmaINS1_35MainloopSm100TmaUmmaWarpSpecializedILi8ELi2ELi2ENS5_IJNS4_1CILi1EEESB_SB_EEEEENS5_IJNSA_ILi128EEENSA_ILi192EEENSA_ILi32EEEEEENS_6half_tENS5_IJlSB_lEEESI_SJ_NS4_8TiledMMAINS4_8MMA_AtomIJNS4_20SM100_MMA_F16BF16_SSISI_SI_fLi128ELi192ELNS4_4UMMA5MajorE0ELSO_0ELNSN_7ScaleInE0ELSP_0EEEEEENS4_6LayoutISC_NS5_IJNSA_ILi0EEEST_ST_EEEEENS5_IJNS4_10UnderscoreESW_SW_EEEEENS4_13SM90_TMA_LOADENS4_14ComposedLayoutINS4_7SwizzleILi2ELi4ELi3EEENS4_18smem_ptr_flag_bitsILi16EEENSS_INS5_IJNSA_ILi8EEESG_EEENS5_IJSG_SB_EEEEEEEvNS4_8identityESZ_S19_vS1A_EENS_8epilogue10collective18CollectiveEpilogueINS1C_23Sm100TmaWarpSpecializedILi3ELi2ELi64ELb1ELb0EEEJSH_NS5_IJNSS_ISE_SB_EENSS_INSA_ILi64EEESB_EEEEESI_SJ_SI_SJ_NS1C_6fusion15FusionCallbacksIS1G_NS1L_17LinearCombinationISI_fSI_fLNS_15FloatRoundStyleE2EEESH_S1K_JEEENS4_5SM1004TMEM4LOAD26SM100_TMEM_LOAD_32dp32b64xESZ_NS10_INS11_ILi3ELi4ELi3EEES14_NSS_INS5_IJS15_S1I_EEENS5_IJS1I_SB_EEEEEEENS4_39AutoVectorizingCopyWithAssumedAlignmentILi128EEENS4_14SM90_TMA_STOREES1Z_S21_S21_EEEvvEEEEvNT_6ParamsE,"a",@progbits
	.sectionflags	@""
	.align	4
.nv.constant0._ZN7cutlass13device_kernelINS_4gemm6kernel13GemmUniversalIN4cute5tupleIJiiiiEEENS1_10collective13CollectiveMmaINS1_35MainloopSm100TmaUmmaWarpSpecializedILi8ELi2ELi2ENS5_IJNS4_1CILi1EEESB_SB_EEEEENS5_IJNSA_ILi128EEENSA_ILi192EEENSA_ILi32EEEEEENS_6half_tENS5_IJlSB_lEEESI_SJ_NS4_8TiledMMAINS4_8MMA_AtomIJNS4_20SM100_MMA_F16BF16_SSISI_SI_fLi128ELi192ELNS4_4UMMA5MajorE0ELSO_0ELNSN_7ScaleInE0ELSP_0EEEEEENS4_6LayoutISC_NS5_IJNSA_ILi0EEEST_ST_EEEEENS5_IJNS4_10UnderscoreESW_SW_EEEEENS4_13SM90_TMA_LOADENS4_14ComposedLayoutINS4_7SwizzleILi2ELi4ELi3EEENS4_18smem_ptr_flag_bitsILi16EEENSS_INS5_IJNSA_ILi8EEESG_EEENS5_IJSG_SB_EEEEEEEvNS4_8identityESZ_S19_vS1A_EENS_8epilogue10collective18CollectiveEpilogueINS1C_23Sm100TmaWarpSpecializedILi3ELi2ELi64ELb1ELb0EEEJSH_NS5_IJNSS_ISE_SB_EENSS_INSA_ILi64EEESB_EEEEESI_SJ_SI_SJ_NS1C_6fusion15FusionCallbacksIS1G_NS1L_17LinearCombinationISI_fSI_fLNS_15FloatRoundStyleE2EEESH_S1K_JEEENS4_5SM1004TMEM4LOAD26SM100_TMEM_LOAD_32dp32b64xESZ_NS10_INS11_ILi3ELi4ELi3EEES14_NSS_INS5_IJS15_S1I_EEENS5_IJS1I_SB_EEEEEEENS4_39AutoVectorizingCopyWithAssumedAlignmentILi128EEENS4_14SM90_TMA_STOREES1Z_S21_S21_EEEvvEEEEvNT_6ParamsE:
	.zero		2944


//--------------------- SYMBOLS --------------------------

	.type		.nv.reservedSmem.offset0,@object
	.size		.nv.reservedSmem.offset0,0x4
	.type		.nv.reservedSmem.cap,@object
	.size		.nv.reservedSmem.cap,0x4
	.type		__assertfail,@function
